	.target	sm_90a

	.elftype	@"ET_EXEC"


//--------------------- .note.nv.tkinfo           --------------------------
	.section	.note.nv.tkinfo,"",@"SHT_NOTE"
	.sectionflags	@"SHF_NOTE_NV_TKINFO"
	.tkinfo
        /*0018*/ 	.word	0x00000002
        /*0030*/ 	.string	""
        /*0030*/ 	.string	"ptxas"
        /*0030*/ 	.string	"Cuda compilation tools, release 13.0, V13.0.88"
        /*0030*/ 	.string	"Build cuda_13.0.r13.0/compiler.36424714_0"
        /*0030*/ 	.string	"-arch sm_90a -m 64 "



//--------------------- .note.nv.cuinfo           --------------------------
	.section	.note.nv.cuinfo,"",@"SHT_NOTE"
	.sectionflags	@"SHF_NOTE_NV_CUINFO"
        /*0018*/ 	.short	0x0002
        /*001a*/ 	.short	0x005a
        /*001c*/ 	.short	0x0082
	.zero		2


//--------------------- .nv.info                  --------------------------
	.section	.nv.info,"",@"SHT_CUDA_INFO"
	.align	4


	//----- nvinfo : EIATTR_REGCOUNT
	.align		4
        /*0000*/ 	.byte	0x04, 0x2f
        /*0002*/ 	.short	(.L_15 - .L_14)
	.align		4
.L_14:
        /*0004*/ 	.word	index@(_ZN7cutlass13device_kernelINS_4gemm6kernel13GemmUniversalIN4cute5tupleIJiiiiEEENS1_10collective13CollectiveMmaINS1_34MainloopSm90TmaGmmaWarpSpecializedILi6ENS5_IJNS4_1CILi1EEESB_SB_EEENS1_35KernelTmaWarpSpecializedCooperativeEEENS5_IJNSA_ILi192EEENSA_ILi384EEENSA_ILi32EEEEEENS_10bfloat16_tENS5_IJlSB_lEEESJ_SK_NS4_8TiledMMAINS4_8MMA_AtomIJNS4_4SM904GMMA28MMA_64x192x16_F32BF16BF16_SSILNSO_5MajorE0ELSQ_0ELNSO_7ScaleInE1ELSR_1EEEEEENS4_6LayoutINS5_IJNSA_ILi2EEESB_SB_EEENS5_IJSB_NSA_ILi0EEESX_EEEEENS5_IJNS4_10UnderscoreES10_S10_EEEEENS4_13SM90_TMA_LOADENS4_14ComposedLayoutINS4_7SwizzleILi2ELi4ELi3EEENS4_18smem_ptr_flag_bitsILi16EEENSU_INS5_IJNSA_ILi8EEESH_EEENS5_IJSH_SB_EEEEEEEvNS4_8identityES13_S1D_vS1E_EENS_8epilogue10collective6detail29Sm90TmaWarpSpecializedAdapterINS1H_15DefaultEpilogueISJ_SK_SK_NS1G_6thread17LinearCombinationISJ_Li1EffLNS1L_9ScaleType4KindE0ELNS_15FloatRoundStyleE2ESJ_EENS1_15EpilogueDefaultEEEEEvvEEEEvNT_6ParamsE)
        /*0008*/ 	.word	0x000000a8


	//----- nvinfo : EIATTR_FRAME_SIZE
	.align		4
.L_15:
        /*000c*/ 	.byte	0x04, 0x11
        /*000e*/ 	.short	(.L_17 - .L_16)
	.align		4
.L_16:
        /*0010*/ 	.word	index@(_ZN7cutlass13device_kernelINS_4gemm6kernel13GemmUniversalIN4cute5tupleIJiiiiEEENS1_10collective13CollectiveMmaINS1_34MainloopSm90TmaGmmaWarpSpecializedILi6ENS5_IJNS4_1CILi1EEESB_SB_EEENS1_35KernelTmaWarpSpecializedCooperativeEEENS5_IJNSA_ILi192EEENSA_ILi384EEENSA_ILi32EEEEEENS_10bfloat16_tENS5_IJlSB_lEEESJ_SK_NS4_8TiledMMAINS4_8MMA_AtomIJNS4_4SM904GMMA28MMA_64x192x16_F32BF16BF16_SSILNSO_5MajorE0ELSQ_0ELNSO_7ScaleInE1ELSR_1EEEEEENS4_6LayoutINS5_IJNSA_ILi2EEESB_SB_EEENS5_IJSB_NSA_ILi0EEESX_EEEEENS5_IJNS4_10UnderscoreES10_S10_EEEEENS4_13SM90_TMA_LOADENS4_14ComposedLayoutINS4_7SwizzleILi2ELi4ELi3EEENS4_18smem_ptr_flag_bitsILi16EEENSU_INS5_IJNSA_ILi8EEESH_EEENS5_IJSH_SB_EEEEEEEvNS4_8identityES13_S1D_vS1E_EENS_8epilogue10collective6detail29Sm90TmaWarpSpecializedAdapterINS1H_15DefaultEpilogueISJ_SK_SK_NS1G_6thread17LinearCombinationISJ_Li1EffLNS1L_9ScaleType4KindE0ELNS_15FloatRoundStyleE2ESJ_EENS1_15EpilogueDefaultEEEEEvvEEEEvNT_6ParamsE)
        /*0014*/ 	.word	0x000008e8


	//----- nvinfo : EIATTR_MIN_STACK_SIZE
	.align		4
.L_17:
        /*0018*/ 	.byte	0x04, 0x12
        /*001a*/ 	.short	(.L_19 - .L_18)
	.align		4
.L_18:
        /*001c*/ 	.word	index@(_ZN7cutlass13device_kernelINS_4gemm6kernel13GemmUniversalIN4cute5tupleIJiiiiEEENS1_10collective13CollectiveMmaINS1_34MainloopSm90TmaGmmaWarpSpecializedILi6ENS5_IJNS4_1CILi1EEESB_SB_EEENS1_35KernelTmaWarpSpecializedCooperativeEEENS5_IJNSA_ILi192EEENSA_ILi384EEENSA_ILi32EEEEEENS_10bfloat16_tENS5_IJlSB_lEEESJ_SK_NS4_8TiledMMAINS4_8MMA_AtomIJNS4_4SM904GMMA28MMA_64x192x16_F32BF16BF16_SSILNSO_5MajorE0ELSQ_0ELNSO_7ScaleInE1ELSR_1EEEEEENS4_6LayoutINS5_IJNSA_ILi2EEESB_SB_EEENS5_IJSB_NSA_ILi0EEESX_EEEEENS5_IJNS4_10UnderscoreES10_S10_EEEEENS4_13SM90_TMA_LOADENS4_14ComposedLayoutINS4_7SwizzleILi2ELi4ELi3EEENS4_18smem_ptr_flag_bitsILi16EEENSU_INS5_IJNSA_ILi8EEESH_EEENS5_IJSH_SB_EEEEEEEvNS4_8identityES13_S1D_vS1E_EENS_8epilogue10collective6detail29Sm90TmaWarpSpecializedAdapterINS1H_15DefaultEpilogueISJ_SK_SK_NS1G_6thread17LinearCombinationISJ_Li1EffLNS1L_9ScaleType4KindE0ELNS_15FloatRoundStyleE2ESJ_EENS1_15EpilogueDefaultEEEEEvvEEEEvNT_6ParamsE)
        /*0020*/ 	.word	0x000008e8
.L_19:


//--------------------- .nv.compat                --------------------------
	.section	.nv.compat,"",@"SHT_CUDA_COMPAT_INFO"
	.align	4
        /*0000*/ 	.byte	0x02, 0x09, 0x01, 0x00, 0x02, 0x02, 0x04, 0x00, 0x02, 0x05, 0x05, 0x00, 0x03, 0x07, 0x01, 0x01
        /*0010*/ 	.byte	0x02, 0x03, 0x01, 0x00, 0x02, 0x06, 0x01, 0x00, 0x04, 0x0b, 0x08, 0x00, 0x00, 0x00, 0x00, 0x00
        /*0020*/ 	.byte	0x00, 0x00, 0x00, 0x00


//--------------------- .nv.info._ZN7cutlass13device_kernelINS_4gemm6kernel13GemmUniversalIN4cute5tupleIJiiiiEEENS1_10collective13CollectiveMmaINS1_34MainloopSm90TmaGmmaWarpSpecializedILi6ENS5_IJNS4_1CILi1EEESB_SB_EEENS1_35KernelTmaWarpSpecializedCooperativeEEENS5_IJNSA_ILi192EEENSA_ILi384EEENSA_ILi32EEEEEENS_10bfloat16_tENS5_IJlSB_lEEESJ_SK_NS4_8TiledMMAINS4_8MMA_AtomIJNS4_4SM904GMMA28MMA_64x192x16_F32BF16BF16_SSILNSO_5MajorE0ELSQ_0ELNSO_7ScaleInE1ELSR_1EEEEEENS4_6LayoutINS5_IJNSA_ILi2EEESB_SB_EEENS5_IJSB_NSA_ILi0EEESX_EEEEENS5_IJNS4_10UnderscoreES10_S10_EEEEENS4_13SM90_TMA_LOADENS4_14ComposedLayoutINS4_7SwizzleILi2ELi4ELi3EEENS4_18smem_ptr_flag_bitsILi16EEENSU_INS5_IJNSA_ILi8EEESH_EEENS5_IJSH_SB_EEEEEEEvNS4_8identityES13_S1D_vS1E_EENS_8epilogue10collective6detail29Sm90TmaWarpSpecializedAdapterINS1H_15DefaultEpilogueISJ_SK_SK_NS1G_6thread17LinearCombinationISJ_Li1EffLNS1L_9ScaleType4KindE0ELNS_15FloatRoundStyleE2ESJ_EENS1_15EpilogueDefaultEEEEEvvEEEEvNT_6ParamsE --------------------------
	.section	.nv.info._ZN7cutlass13device_kernelINS_4gemm6kernel13GemmUniversalIN4cute5tupleIJiiiiEEENS1_10collective13CollectiveMmaINS1_34MainloopSm90TmaGmmaWarpSpecializedILi6ENS5_IJNS4_1CILi1EEESB_SB_EEENS1_35KernelTmaWarpSpecializedCooperativeEEENS5_IJNSA_ILi192EEENSA_ILi384EEENSA_ILi32EEEEEENS_10bfloat16_tENS5_IJlSB_lEEESJ_SK_NS4_8TiledMMAINS4_8MMA_AtomIJNS4_4SM904GMMA28MMA_64x192x16_F32BF16BF16_SSILNSO_5MajorE0ELSQ_0ELNSO_7ScaleInE1ELSR_1EEEEEENS4_6LayoutINS5_IJNSA_ILi2EEESB_SB_EEENS5_IJSB_NSA_ILi0EEESX_EEEEENS5_IJNS4_10UnderscoreES10_S10_EEEEENS4_13SM90_TMA_LOADENS4_14ComposedLayoutINS4_7SwizzleILi2ELi4ELi3EEENS4_18smem_ptr_flag_bitsILi16EEENSU_INS5_IJNSA_ILi8EEESH_EEENS5_IJSH_SB_EEEEEEEvNS4_8identityES13_S1D_vS1E_EENS_8epilogue10collective6detail29Sm90TmaWarpSpecializedAdapterINS1H_15DefaultEpilogueISJ_SK_SK_NS1G_6thread17LinearCombinationISJ_Li1EffLNS1L_9ScaleType4KindE0ELNS_15FloatRoundStyleE2ESJ_EENS1_15EpilogueDefaultEEEEEvvEEEEvNT_6ParamsE,"",@"SHT_CUDA_INFO"
	.sectionflags	@""
	.align	4


	//----- nvinfo : EIATTR_CUDA_API_VERSION
	.align		4
        /*0000*/ 	.byte	0x04, 0x37
        /*0002*/ 	.short	(.L_21 - .L_20)
.L_20:
        /*0004*/ 	.word	0x00000082


	//----- nvinfo : EIATTR_KPARAM_INFO
	.align		4
.L_21:
        /*0008*/ 	.byte	0x04, 0x17
        /*000a*/ 	.short	(.L_23 - .L_22)
.L_22:
        /*000c*/ 	.word	0x00000000
        /*0010*/ 	.short	0x0000
        /*0012*/ 	.short	0x0070
        /*0014*/ 	.byte	0x00, 0xf0, 0x01, 0x10


	//----- nvinfo : EIATTR_SPARSE_MMA_MASK
	.align		4
.L_23:
        /*0018*/ 	.byte	0x03, 0x50
        /*001a*/ 	.short	0x0000


	//----- nvinfo : EIATTR_MAXREG_COUNT
	.align		4
        /*001c*/ 	.byte	0x03, 0x1b
        /*001e*/ 	.short	0x00a8


	//----- nvinfo : EIATTR_NUM_BARRIERS
	.align		4
        /*0020*/ 	.byte	0x02, 0x4c
        /*0022*/ 	.byte	0x01
	.zero		1


	//----- nvinfo : EIATTR_EXTERNS
	.align		4
        /*0024*/ 	.byte	0x04, 0x0f
        /*0026*/ 	.short	(.L_25 - .L_24)


	//   ....[0]....
	.align		4
.L_24:
        /*0028*/ 	.word	index@(__assertfail)


	//----- nvinfo : EIATTR_ANNOTATIONS
	.align		4
.L_25:
        /*002c*/ 	.byte	0x04, 0x55
        /*002e*/ 	.short	(.L_27 - .L_26)


	//   ....[0]....
.L_26:
        /*0030*/ 	.word	0x00000001
        /*0034*/ 	.byte	0x00, 0x06, 0x00, 0x00, 0x01, 0x00, 0x00, 0x00, 0x10, 0x06, 0x00, 0x00, 0x01, 0x00, 0x00, 0x00
        /* <DEDUP_REMOVED lines=797> */
        /*3214*/ 	.byte	0x70, 0x33, 0x02, 0x00, 0x01, 0x00, 0x00, 0x00, 0x90, 0x39, 0x02, 0x00


	//----- nvinfo : EIATTR_MERCURY_ISA_VERSION
	.align		4
.L_27:
        /*3220*/ 	.byte	0x03, 0x5f
        /*3222*/ 	.short	0x0101


	//----- nvinfo : EIATTR_INT_WARP_WIDE_INSTR_OFFSETS
	.align		4
        /*3224*/ 	.byte	0x04, 0x31
        /*3226*/ 	.short	(.L_29 - .L_28)


	//   ....[0]....
.L_28:
        /*3228*/ 	.word	0x00000420


	//   ....[1]....
        /*322c*/ 	.word	0x00000430


	//   ....[2]....
        /*3230*/ 	.word	0x00000540


	//----- nvinfo : EIATTR_COOP_GROUP_MASK_REGIDS
	.align		4
.L_29:
        /*3234*/ 	.byte	0x04, 0x29
        /*3236*/ 	.short	(.L_31 - .L_30)


	//   ....[0]....
.L_30:
        /*3238*/ 	.word	0xffffffff


	//   ....[1]....
        /*323c*/ 	.word	0xffffffff


	//   ....[2]....
        /*3240*/ 	.word	0xffffffff


	//   ....[3]....
        /*3244*/ 	.word	0xffffffff


	//   ....[4]....
        /*3248*/ 	.word	0xffffffff


	//----- nvinfo : EIATTR_COOP_GROUP_INSTR_OFFSETS
	.align		4
.L_31:
        /*324c*/ 	.byte	0x04, 0x28
        /*324e*/ 	.short	(.L_33 - .L_32)


	//   ....[0]....
.L_32:
        /*3250*/ 	.word	0x00000070


	//   ....[1]....
        /*3254*/ 	.word	0x00000080


	//   ....[2]....
        /*3258*/ 	.word	0x00000140


	//   ....[3]....
        /*325c*/ 	.word	0x00000310


	//   ....[4]....
        /*3260*/ 	.word	0x00001050


	//----- nvinfo : EIATTR_REG_RECONFIG
	.align		4
.L_33:
        /*3264*/ 	.byte	0x01, 0x54
	.zero		2


	//----- nvinfo : EIATTR_SYSCALL_OFFSETS
	.align		4
        /*3268*/ 	.byte	0x04, 0x46
        /*326a*/ 	.short	(.L_35 - .L_34)


	//   ....[0]....
.L_34:
        /*326c*/ 	.word	0x00001200


	//----- nvinfo : EIATTR_MBARRIER_INSTR_OFFSETS
	.align		4
.L_35:
        /*3270*/ 	.byte	0x04, 0x39
        /*3272*/ 	.short	(.L_37 - .L_36)


	//   ....[0]....
.L_36:
        /*3274*/ 	.word	0x00000240
        /*3278*/ 	.word	0x000000ff
        /*327c*/ 	.word	0x00000000
        /*3280*/ 	.short	0x0100
        /*3282*/ 	.byte	0x08
	.zero		1


	//   ....[1]....
        /*3284*/ 	.word	0x00000250
        /*3288*/ 	.word	0x000000ff
        /*328c*/ 	.word	0x00000030
        /*3290*/ 	.short	0x0100
        /*3292*/ 	.byte	0x08
	.zero		1


	//   ....[2]....
        /*3294*/ 	.word	0x00000260
        /*3298*/ 	.word	0x000000ff
        /*329c*/ 	.word	0x00000008
        /*32a0*/ 	.short	0x0100
        /*32a2*/ 	.byte	0x08
	.zero		1


	//   ....[3]....
        /*32a4*/ 	.word	0x00000270
        /*32a8*/ 	.word	0x000000ff
        /*32ac*/ 	.word	0x00000038
        /*32b0*/ 	.short	0x0100
        /*32b2*/ 	.byte	0x08
	.zero		1


	//   ....[4]....
        /*32b4*/ 	.word	0x00000280
        /*32b8*/ 	.word	0x000000ff
        /*32bc*/ 	.word	0x00000010
        /*32c0*/ 	.short	0x0100
        /*32c2*/ 	.byte	0x08
	.zero		1


	//   ....[5]....
        /*32c4*/ 	.word	0x00000290
        /*32c8*/ 	.word	0x000000ff
        /*32cc*/ 	.word	0x00000040
        /*32d0*/ 	.short	0x0100
        /*32d2*/ 	.byte	0x08
	.zero		1


	//   ....[6]....
        /*32d4*/ 	.word	0x000002a0
        /*32d8*/ 	.word	0x000000ff
        /*32dc*/ 	.word	0x00000018
        /*32e0*/ 	.short	0x0100
        /*32e2*/ 	.byte	0x08
	.zero		1


	//   ....[7]....
        /*32e4*/ 	.word	0x000002b0
        /*32e8*/ 	.word	0x000000ff
        /*32ec*/ 	.word	0x00000048
        /*32f0*/ 	.short	0x0100
        /*32f2*/ 	.byte	0x08
	.zero		1


	//   ....[8]....
        /*32f4*/ 	.word	0x000002c0
        /*32f8*/ 	.word	0x000000ff
        /*32fc*/ 	.word	0x00000020
        /*3300*/ 	.short	0x0100
        /*3302*/ 	.byte	0x08
	.zero		1


	//   ....[9]....
        /*3304*/ 	.word	0x000002d0
        /*3308*/ 	.word	0x000000ff
        /*330c*/ 	.word	0x00000050
        /*3310*/ 	.short	0x0100
        /*3312*/ 	.byte	0x08
	.zero		1


	//   ....[10]....
        /*3314*/ 	.word	0x000002e0
        /*3318*/ 	.word	0x000000ff
        /*331c*/ 	.word	0x00000028
        /*3320*/ 	.short	0x0100
        /*3322*/ 	.byte	0x08
	.zero		1


	//   ....[11]....
        /*3324*/ 	.word	0x000002f0
        /*3328*/ 	.word	0x000000ff
        /*332c*/ 	.word	0x00000058
        /*3330*/ 	.short	0x0100
        /*3332*/ 	.byte	0x08
	.zero		1


	//   ....[12]....
        /*3334*/ 	.word	0x000005a0
        /*3338*/ 	.word	0x000000ff
        /*333c*/ 	.word	0x00000070
        /*3340*/ 	.short	0x0100
        /*3342*/ 	.byte	0x06
	.zero		1


	//   ....[13]....
        /*3344*/ 	.word	0x00000620
        /*3348*/ 	.word	0x000000ff
        /*334c*/ 	.word	0x00000078
        /*3350*/ 	.short	0x0100
        /*3352*/ 	.byte	0x06
	.zero		1


	//   ....[14]....
        /*3354*/ 	.word	0x000012a0
        /*3358*/ 	.word	0x00000003
        /*335c*/ 	.word	0x00000000
        /*3360*/ 	.short	0x010a
        /*3362*/ 	.byte	0x3f
	.zero		1


	//   ....[15]....
        /*3364*/ 	.word	0x000012e0
        /*3368*/ 	.word	0x00000003
        /*336c*/ 	.word	0x00000000
        /*3370*/ 	.short	0x010a
        /*3372*/ 	.byte	0x3f
	.zero		1


	//   ....[16]....
        /*3374*/ 	.word	0x00004570
        /*3378*/ 	.word	0x000000ff
        /*337c*/ 	.word	0x00000000
        /*3380*/ 	.short	0x010a
        /*3382*/ 	.byte	0x08
	.zero		1


	//   ....[17]....
        /*3384*/ 	.word	0x000045b0
        /*3388*/ 	.word	0x000000ff
        /*338c*/ 	.word	0x00000000
        /*3390*/ 	.short	0x010a
        /*3392*/ 	.byte	0x08
	.zero		1


	//   ....[18]....
        /*3394*/ 	.word	0x000081a0
        /*3398*/ 	.word	0x000000ff
        /*339c*/ 	.word	0x00000000
        /*33a0*/ 	.short	0x0101
        /*33a2*/ 	.byte	0x08
	.zero		1


	//   ....[19]....
        /*33a4*/ 	.word	0x00008360
        /*33a8*/ 	.word	0x00000000
        /*33ac*/ 	.word	0x00000000
        /*33b0*/ 	.short	0x0101
        /*33b2*/ 	.byte	0x3f
	.zero		1


	//   ....[20]....
        /*33b4*/ 	.word	0x00022f10
        /*33b8*/ 	.word	0x0000000d
        /*33bc*/ 	.word	0x00000030
        /*33c0*/ 	.short	0x010a
        /*33c2*/ 	.byte	0x3f
	.zero		1


	//   ....[21]....
        /*33c4*/ 	.word	0x00023270
        /*33c8*/ 	.word	0x00000002
        /*33cc*/ 	.word	0x00000078
        /*33d0*/ 	.short	0x0101
        /*33d2*/ 	.byte	0x3f
	.zero		1


	//   ....[22]....
        /*33d4*/ 	.word	0x00023a40
        /*33d8*/ 	.word	0x00000005
        /*33dc*/ 	.word	0x00000000
        /*33e0*/ 	.short	0x010a
        /*33e2*/ 	.byte	0x3f
	.zero		1


	//   ....[23]....
        /*33e4*/ 	.word	0x00023ad0
        /*33e8*/ 	.word	0x00000005
        /*33ec*/ 	.word	0x00000000
        /*33f0*/ 	.short	0x010a
        /*33f2*/ 	.byte	0x3f
	.zero		1


	//   ....[24]....
        /*33f4*/ 	.word	0x00023b60
        /*33f8*/ 	.word	0x00000005
        /*33fc*/ 	.word	0x00000000
        /*3400*/ 	.short	0x010a
        /*3402*/ 	.byte	0x3f
	.zero		1


	//   ....[25]....
        /*3404*/ 	.word	0x00023bf0
        /*3408*/ 	.word	0x00000005
        /*340c*/ 	.word	0x00000000
        /*3410*/ 	.short	0x010a
        /*3412*/ 	.byte	0x3f
	.zero		1


	//   ....[26]....
        /*3414*/ 	.word	0x00023c80
        /*3418*/ 	.word	0x00000005
        /*341c*/ 	.word	0x00000000
        /*3420*/ 	.short	0x010a
        /*3422*/ 	.byte	0x3f
	.zero		1


	//   ....[27]....
        /*3424*/ 	.word	0x00023d10
        /*3428*/ 	.word	0x00000003
        /*342c*/ 	.word	0x00000000
        /*3430*/ 	.short	0x010a
        /*3432*/ 	.byte	0x3f
	.zero		1


	//   ....[28]....
        /*3434*/ 	.word	0x00023d70
        /*3438*/ 	.word	0x00000003
        /*343c*/ 	.word	0x00000000
        /*3440*/ 	.short	0x010a
        /*3442*/ 	.byte	0x3f
	.zero		1


	//   ....[29]....
        /*3444*/ 	.word	0x00023dd0
        /*3448*/ 	.word	0x00000006
        /*344c*/ 	.word	0x00000000
        /*3450*/ 	.short	0x010a
        /*3452*/ 	.byte	0x3f
	.zero		1


	//   ....[30]....
        /*3454*/ 	.word	0x00023ea0
        /*3458*/ 	.word	0x0000000d
        /*345c*/ 	.word	0x00000030
        /*3460*/ 	.short	0x010a
        /*3462*/ 	.byte	0x3f
	.zero		1


	//   ....[31]....
        /*3464*/ 	.word	0x00023f70
        /*3468*/ 	.word	0x00000005
        /*346c*/ 	.word	0x00000000
        /*3470*/ 	.short	0x010a
        /*3472*/ 	.byte	0x3f
	.zero		1


	//   ....[32]....
        /*3474*/ 	.word	0x00023fc0
        /*3478*/ 	.word	0x00000005
        /*347c*/ 	.word	0x00000000
        /*3480*/ 	.short	0x010a
        /*3482*/ 	.byte	0x3f
	.zero		1


	//   ....[33]....
        /*3484*/ 	.word	0x00024010
        /*3488*/ 	.word	0x00000005
        /*348c*/ 	.word	0x00000000
        /*3490*/ 	.short	0x010a
        /*3492*/ 	.byte	0x3f
	.zero		1


	//   ....[34]....
        /*3494*/ 	.word	0x00024060
        /*3498*/ 	.word	0x00000005
        /*349c*/ 	.word	0x00000000
        /*34a0*/ 	.short	0x010a
        /*34a2*/ 	.byte	0x3f
	.zero		1


	//   ....[35]....
        /*34a4*/ 	.word	0x000240b0
        /*34a8*/ 	.word	0x00000005
        /*34ac*/ 	.word	0x00000000
        /*34b0*/ 	.short	0x010a
        /*34b2*/ 	.byte	0x3f
	.zero		1


	//----- nvinfo : EIATTR_NUM_MBARRIERS
	.align		4
.L_37:
        /*34b4*/ 	.byte	0x03, 0x38
        /*34b6*/ 	.short	0x000e


	//----- nvinfo : EIATTR_EXIT_INSTR_OFFSETS
	.align		4
        /*34b8*/ 	.byte	0x04, 0x1c
        /*34ba*/ 	.short	(.L_39 - .L_38)


	//   ....[0]....
.L_38:
        /*34bc*/ 	.word	0x00000680


	//   ....[1]....
        /*34c0*/ 	.word	0x00000f70


	//   ....[2]....
        /*34c4*/ 	.word	0x00022520


	//   ....[3]....
        /*34c8*/ 	.word	0x00022ba0


	//   ....[4]....
        /*34cc*/ 	.word	0x00023d60


	//----- nvinfo : EIATTR_MAX_THREADS
	.align		4
.L_39:
        /*34d0*/ 	.byte	0x04, 0x05
        /*34d2*/ 	.short	(.L_41 - .L_40)
.L_40:
        /*34d4*/ 	.word	0x00000180
        /*34d8*/ 	.word	0x00000001
        /*34dc*/ 	.word	0x00000001


	//----- nvinfo : EIATTR_CRS_STACK_SIZE
	.align		4
.L_41:
        /*34e0*/ 	.byte	0x04, 0x1e
        /*34e2*/ 	.short	(.L_43 - .L_42)
.L_42:
        /*34e4*/ 	.word	0x00000000


	//----- nvinfo : EIATTR_CBANK_PARAM_SIZE
	.align		4
.L_43:
        /*34e8*/ 	.byte	0x03, 0x19
        /*34ea*/ 	.short	0x0470


	//----- nvinfo : EIATTR_PARAM_CBANK
	.align		4
        /*34ec*/ 	.byte	0x04, 0x0a
        /*34ee*/ 	.short	(.L_45 - .L_44)
	.align		4
.L_44:
        /*34f0*/ 	.word	index@(.nv.constant0._ZN7cutlass13device_kernelINS_4gemm6kernel13GemmUniversalIN4cute5tupleIJiiiiEEENS1_10collective13CollectiveMmaINS1_34MainloopSm90TmaGmmaWarpSpecializedILi6ENS5_IJNS4_1CILi1EEESB_SB_EEENS1_35KernelTmaWarpSpecializedCooperativeEEENS5_IJNSA_ILi192EEENSA_ILi384EEENSA_ILi32EEEEEENS_10bfloat16_tENS5_IJlSB_lEEESJ_SK_NS4_8TiledMMAINS4_8MMA_AtomIJNS4_4SM904GMMA28MMA_64x192x16_F32BF16BF16_SSILNSO_5MajorE0ELSQ_0ELNSO_7ScaleInE1ELSR_1EEEEEENS4_6LayoutINS5_IJNSA_ILi2EEESB_SB_EEENS5_IJSB_NSA_ILi0EEESX_EEEEENS5_IJNS4_10UnderscoreES10_S10_EEEEENS4_13SM90_TMA_LOADENS4_14ComposedLayoutINS4_7SwizzleILi2ELi4ELi3EEENS4_18smem_ptr_flag_bitsILi16EEENSU_INS5_IJNSA_ILi8EEESH_EEENS5_IJSH_SB_EEEEEEEvNS4_8identityES13_S1D_vS1E_EENS_8epilogue10collective6detail29Sm90TmaWarpSpecializedAdapterINS1H_15DefaultEpilogueISJ_SK_SK_NS1G_6thread17LinearCombinationISJ_Li1EffLNS1L_9ScaleType4KindE0ELNS_15FloatRoundStyleE2ESJ_EENS1_15EpilogueDefaultEEEEEvvEEEEvNT_6ParamsE)
        /*34f4*/ 	.short	0x0210
        /*34f6*/ 	.short	0x0470


	//----- nvinfo : EIATTR_SW_WAR
	.align		4
.L_45:
        /*34f8*/ 	.byte	0x04, 0x36
        /*34fa*/ 	.short	(.L_47 - .L_46)
.L_46:
        /*34fc*/ 	.word	0x00000008
.L_47:


//--------------------- .nv.callgraph             --------------------------
	.section	.nv.callgraph,"",@"SHT_CUDA_CALLGRAPH"
	.align	4
	.sectionentsize	8
	.align		4
        /*0000*/ 	.word	0x00000000
	.align		4
        /*0004*/ 	.word	0xffffffff
	.align		4
        /*0008*/ 	.word	index@(_ZN7cutlass13device_kernelINS_4gemm6kernel13GemmUniversalIN4cute5tupleIJiiiiEEENS1_10collective13CollectiveMmaINS1_34MainloopSm90TmaGmmaWarpSpecializedILi6ENS5_IJNS4_1CILi1EEESB_SB_EEENS1_35KernelTmaWarpSpecializedCooperativeEEENS5_IJNSA_ILi192EEENSA_ILi384EEENSA_ILi32EEEEEENS_10bfloat16_tENS5_IJlSB_lEEESJ_SK_NS4_8TiledMMAINS4_8MMA_AtomIJNS4_4SM904GMMA28MMA_64x192x16_F32BF16BF16_SSILNSO_5MajorE0ELSQ_0ELNSO_7ScaleInE1ELSR_1EEEEEENS4_6LayoutINS5_IJNSA_ILi2EEESB_SB_EEENS5_IJSB_NSA_ILi0EEESX_EEEEENS5_IJNS4_10UnderscoreES10_S10_EEEEENS4_13SM90_TMA_LOADENS4_14ComposedLayoutINS4_7SwizzleILi2ELi4ELi3EEENS4_18smem_ptr_flag_bitsILi16EEENSU_INS5_IJNSA_ILi8EEESH_EEENS5_IJSH_SB_EEEEEEEvNS4_8identityES13_S1D_vS1E_EENS_8epilogue10collective6detail29Sm90TmaWarpSpecializedAdapterINS1H_15DefaultEpilogueISJ_SK_SK_NS1G_6thread17LinearCombinationISJ_Li1EffLNS1L_9ScaleType4KindE0ELNS_15FloatRoundStyleE2ESJ_EENS1_15EpilogueDefaultEEEEEvvEEEEvNT_6ParamsE)
	.align		4
        /*000c*/ 	.word	index@(__assertfail)
	.align		4
        /*0010*/ 	.word	0x00000000
	.align		4
        /*0014*/ 	.word	0xfffffffe
	.align		4
        /*0018*/ 	.word	0x00000000
	.align		4
        /*001c*/ 	.word	0xfffffffd
	.align		4
        /*0020*/ 	.word	0x00000000
	.align		4
        /*0024*/ 	.word	0xfffffffc


//--------------------- .nv.constant4             --------------------------
	.section	.nv.constant4,"a",@progbits
	.align	8
	.align		8
.nv.constant4:
        /*0000*/ 	.dword	__assertfail
	.align		8
        /*0008*/ 	.dword	__unnamed_1
	.align		8
        /*0010*/ 	.dword	_ZN39_INTERNAL_b508a2ed_4_k_cu_2f1338aa_83154cuda3std3__45__cpo5beginE
	.align		8
        /*0018*/ 	.dword	_ZN39_INTERNAL_b508a2ed_4_k_cu_2f1338aa_83154cuda3std3__45__cpo3endE
	.align		8
        /*0020*/ 	.dword	_ZN39_INTERNAL_b508a2ed_4_k_cu_2f1338aa_83154cuda3std3__45__cpo6cbeginE
	.align		8
        /*0028*/ 	.dword	_ZN39_INTERNAL_b508a2ed_4_k_cu_2f1338aa_83154cuda3std3__45__cpo4cendE
	.align		8
        /*0030*/ 	.dword	_ZN39_INTERNAL_b508a2ed_4_k_cu_2f1338aa_83154cuda3std3__441_GLOBAL__N__b508a2ed_4_k_cu_2f1338aa_83156ignoreE
	.align		8
        /*0038*/ 	.dword	_ZN39_INTERNAL_b508a2ed_4_k_cu_2f1338aa_83154cuda3std3__419piecewise_constructE
	.align		8
        /*0040*/ 	.dword	_ZN39_INTERNAL_b508a2ed_4_k_cu_2f1338aa_83154cuda3std3__48in_placeE
	.align		8
        /*0048*/ 	.dword	_ZN39_INTERNAL_b508a2ed_4_k_cu_2f1338aa_83154cuda3std6ranges3__45__cpo4swapE
	.align		8
        /*0050*/ 	.dword	_ZN39_INTERNAL_b508a2ed_4_k_cu_2f1338aa_83154cuda3std6ranges3__45__cpo9iter_moveE
	.align		8
        /*0058*/ 	.dword	_ZN39_INTERNAL_b508a2ed_4_k_cu_2f1338aa_83154cute7productE
	.align		8
        /*0060*/ 	.dword	_ZN39_INTERNAL_b508a2ed_4_k_cu_2f1338aa_83154cute1_E
	.align		8
        /*0068*/ 	.dword	$str$22
	.align		8
        /*0070*/ 	.dword	$str$23


//--------------------- .text._ZN7cutlass13device_kernelINS_4gemm6kernel13GemmUniversalIN4cute5tupleIJiiiiEEENS1_10collective13CollectiveMmaINS1_34MainloopSm90TmaGmmaWarpSpecializedILi6ENS5_IJNS4_1CILi1EEESB_SB_EEENS1_35KernelTmaWarpSpecializedCooperativeEEENS5_IJNSA_ILi192EEENSA_ILi384EEENSA_ILi32EEEEEENS_10bfloat16_tENS5_IJlSB_lEEESJ_SK_NS4_8TiledMMAINS4_8MMA_AtomIJNS4_4SM904GMMA28MMA_64x192x16_F32BF16BF16_SSILNSO_5MajorE0ELSQ_0ELNSO_7ScaleInE1ELSR_1EEEEEENS4_6LayoutINS5_IJNSA_ILi2EEESB_SB_EEENS5_IJSB_NSA_ILi0EEESX_EEEEENS5_IJNS4_10UnderscoreES10_S10_EEEEENS4_13SM90_TMA_LOADENS4_14ComposedLayoutINS4_7SwizzleILi2ELi4ELi3EEENS4_18smem_ptr_flag_bitsILi16EEENSU_INS5_IJNSA_ILi8EEESH_EEENS5_IJSH_SB_EEEEEEEvNS4_8identityES13_S1D_vS1E_EENS_8epilogue10collective6detail29Sm90TmaWarpSpecializedAdapterINS1H_15DefaultEpilogueISJ_SK_SK_NS1G_6thread17LinearCombinationISJ_Li1EffLNS1L_9ScaleType4KindE0ELNS_15FloatRoundStyleE2ESJ_EENS1_15EpilogueDefaultEEEEEvvEEEEvNT_6ParamsE --------------------------
	.section	.text._ZN7cutlass13device_kernelINS_4gemm6kernel13GemmUniversalIN4cute5tupleIJiiiiEEENS1_10collective13CollectiveMmaINS1_34MainloopSm90TmaGmmaWarpSpecializedILi6ENS5_IJNS4_1CILi1EEESB_SB_EEENS1_35KernelTmaWarpSpecializedCooperativeEEENS5_IJNSA_ILi192EEENSA_ILi384EEENSA_ILi32EEEEEENS_10bfloat16_tENS5_IJlSB_lEEESJ_SK_NS4_8TiledMMAINS4_8MMA_AtomIJNS4_4SM904GMMA28MMA_64x192x16_F32BF16BF16_SSILNSO_5MajorE0ELSQ_0ELNSO_7ScaleInE1ELSR_1EEEEEENS4_6LayoutINS5_IJNSA_ILi2EEESB_SB_EEENS5_IJSB_NSA_ILi0EEESX_EEEEENS5_IJNS4_10UnderscoreES10_S10_EEEEENS4_13SM90_TMA_LOADENS4_14ComposedLayoutINS4_7SwizzleILi2ELi4ELi3EEENS4_18smem_ptr_flag_bitsILi16EEENSU_INS5_IJNSA_ILi8EEESH_EEENS5_IJSH_SB_EEEEEEEvNS4_8identityES13_S1D_vS1E_EENS_8epilogue10collective6detail29Sm90TmaWarpSpecializedAdapterINS1H_15DefaultEpilogueISJ_SK_SK_NS1G_6thread17LinearCombinationISJ_Li1EffLNS1L_9ScaleType4KindE0ELNS_15FloatRoundStyleE2ESJ_EENS1_15EpilogueDefaultEEEEEvvEEEEvNT_6ParamsE,"ax",@progbits
	.align	128
.text._ZN7cutlass13device_kernelINS_4gemm6kernel13GemmUniversalIN4cute5tupleIJiiiiEEENS1_10collective13CollectiveMmaINS1_34MainloopSm90TmaGmmaWarpSpecializedILi6ENS5_IJNS4_1CILi1EEESB_SB_EEENS1_35KernelTmaWarpSpecializedCooperativeEEENS5_IJNSA_ILi192EEENSA_ILi384EEENSA_ILi32EEEEEENS_10bfloat16_tENS5_IJlSB_lEEESJ_SK_NS4_8TiledMMAINS4_8MMA_AtomIJNS4_4SM904GMMA28MMA_64x192x16_F32BF16BF16_SSILNSO_5MajorE0ELSQ_0ELNSO_7ScaleInE1ELSR_1EEEEEENS4_6LayoutINS5_IJNSA_ILi2EEESB_SB_EEENS5_IJSB_NSA_ILi0EEESX_EEEEENS5_IJNS4_10UnderscoreES10_S10_EEEEENS4_13SM90_TMA_LOADENS4_14ComposedLayoutINS4_7SwizzleILi2ELi4ELi3EEENS4_18smem_ptr_flag_bitsILi16EEENSU_INS5_IJNSA_ILi8EEESH_EEENS5_IJSH_SB_EEEEEEEvNS4_8identityES13_S1D_vS1E_EENS_8epilogue10collective6detail29Sm90TmaWarpSpecializedAdapterINS1H_15DefaultEpilogueISJ_SK_SK_NS1G_6thread17LinearCombinationISJ_Li1EffLNS1L_9ScaleType4KindE0ELNS_15FloatRoundStyleE2ESJ_EENS1_15EpilogueDefaultEEEEEvvEEEEvNT_6ParamsE:
        .type           _ZN7cutlass13device_kernelINS_4gemm6kernel13GemmUniversalIN4cute5tupleIJiiiiEEENS1_10collective13CollectiveMmaINS1_34MainloopSm90TmaGmmaWarpSpecializedILi6ENS5_IJNS4_1CILi1EEESB_SB_EEENS1_35KernelTmaWarpSpecializedCooperativeEEENS5_IJNSA_ILi192EEENSA_ILi384EEENSA_ILi32EEEEEENS_10bfloat16_tENS5_IJlSB_lEEESJ_SK_NS4_8TiledMMAINS4_8MMA_AtomIJNS4_4SM904GMMA28MMA_64x192x16_F32BF16BF16_SSILNSO_5MajorE0ELSQ_0ELNSO_7ScaleInE1ELSR_1EEEEEENS4_6LayoutINS5_IJNSA_ILi2EEESB_SB_EEENS5_IJSB_NSA_ILi0EEESX_EEEEENS5_IJNS4_10UnderscoreES10_S10_EEEEENS4_13SM90_TMA_LOADENS4_14ComposedLayoutINS4_7SwizzleILi2ELi4ELi3EEENS4_18smem_ptr_flag_bitsILi16EEENSU_INS5_IJNSA_ILi8EEESH_EEENS5_IJSH_SB_EEEEEEEvNS4_8identityES13_S1D_vS1E_EENS_8epilogue10collective6detail29Sm90TmaWarpSpecializedAdapterINS1H_15DefaultEpilogueISJ_SK_SK_NS1G_6thread17LinearCombinationISJ_Li1EffLNS1L_9ScaleType4KindE0ELNS_15FloatRoundStyleE2ESJ_EENS1_15EpilogueDefaultEEEEEvvEEEEvNT_6ParamsE,@function
        .size           _ZN7cutlass13device_kernelINS_4gemm6kernel13GemmUniversalIN4cute5tupleIJiiiiEEENS1_10collective13CollectiveMmaINS1_34MainloopSm90TmaGmmaWarpSpecializedILi6ENS5_IJNS4_1CILi1EEESB_SB_EEENS1_35KernelTmaWarpSpecializedCooperativeEEENS5_IJNSA_ILi192EEENSA_ILi384EEENSA_ILi32EEEEEENS_10bfloat16_tENS5_IJlSB_lEEESJ_SK_NS4_8TiledMMAINS4_8MMA_AtomIJNS4_4SM904GMMA28MMA_64x192x16_F32BF16BF16_SSILNSO_5MajorE0ELSQ_0ELNSO_7ScaleInE1ELSR_1EEEEEENS4_6LayoutINS5_IJNSA_ILi2EEESB_SB_EEENS5_IJSB_NSA_ILi0EEESX_EEEEENS5_IJNS4_10UnderscoreES10_S10_EEEEENS4_13SM90_TMA_LOADENS4_14ComposedLayoutINS4_7SwizzleILi2ELi4ELi3EEENS4_18smem_ptr_flag_bitsILi16EEENSU_INS5_IJNSA_ILi8EEESH_EEENS5_IJSH_SB_EEEEEEEvNS4_8identityES13_S1D_vS1E_EENS_8epilogue10collective6detail29Sm90TmaWarpSpecializedAdapterINS1H_15DefaultEpilogueISJ_SK_SK_NS1G_6thread17LinearCombinationISJ_Li1EffLNS1L_9ScaleType4KindE0ELNS_15FloatRoundStyleE2ESJ_EENS1_15EpilogueDefaultEEEEEvvEEEEvNT_6ParamsE,(.L_x_836 - _ZN7cutlass13device_kernelINS_4gemm6kernel13GemmUniversalIN4cute5tupleIJiiiiEEENS1_10collective13CollectiveMmaINS1_34MainloopSm90TmaGmmaWarpSpecializedILi6ENS5_IJNS4_1CILi1EEESB_SB_EEENS1_35KernelTmaWarpSpecializedCooperativeEEENS5_IJNSA_ILi192EEENSA_ILi384EEENSA_ILi32EEEEEENS_10bfloat16_tENS5_IJlSB_lEEESJ_SK_NS4_8TiledMMAINS4_8MMA_AtomIJNS4_4SM904GMMA28MMA_64x192x16_F32BF16BF16_SSILNSO_5MajorE0ELSQ_0ELNSO_7ScaleInE1ELSR_1EEEEEENS4_6LayoutINS5_IJNSA_ILi2EEESB_SB_EEENS5_IJSB_NSA_ILi0EEESX_EEEEENS5_IJNS4_10UnderscoreES10_S10_EEEEENS4_13SM90_TMA_LOADENS4_14ComposedLayoutINS4_7SwizzleILi2ELi4ELi3EEENS4_18smem_ptr_flag_bitsILi16EEENSU_INS5_IJNSA_ILi8EEESH_EEENS5_IJSH_SB_EEEEEEEvNS4_8identityES13_S1D_vS1E_EENS_8epilogue10collective6detail29Sm90TmaWarpSpecializedAdapterINS1H_15DefaultEpilogueISJ_SK_SK_NS1G_6thread17LinearCombinationISJ_Li1EffLNS1L_9ScaleType4KindE0ELNS_15FloatRoundStyleE2ESJ_EENS1_15EpilogueDefaultEEEEEvvEEEEvNT_6ParamsE)
        .other          _ZN7cutlass13device_kernelINS_4gemm6kernel13GemmUniversalIN4cute5tupleIJiiiiEEENS1_10collective13CollectiveMmaINS1_34MainloopSm90TmaGmmaWarpSpecializedILi6ENS5_IJNS4_1CILi1EEESB_SB_EEENS1_35KernelTmaWarpSpecializedCooperativeEEENS5_IJNSA_ILi192EEENSA_ILi384EEENSA_ILi32EEEEEENS_10bfloat16_tENS5_IJlSB_lEEESJ_SK_NS4_8TiledMMAINS4_8MMA_AtomIJNS4_4SM904GMMA28MMA_64x192x16_F32BF16BF16_SSILNSO_5MajorE0ELSQ_0ELNSO_7ScaleInE1ELSR_1EEEEEENS4_6LayoutINS5_IJNSA_ILi2EEESB_SB_EEENS5_IJSB_NSA_ILi0EEESX_EEEEENS5_IJNS4_10UnderscoreES10_S10_EEEEENS4_13SM90_TMA_LOADENS4_14ComposedLayoutINS4_7SwizzleILi2ELi4ELi3EEENS4_18smem_ptr_flag_bitsILi16EEENSU_INS5_IJNSA_ILi8EEESH_EEENS5_IJSH_SB_EEEEEEEvNS4_8identityES13_S1D_vS1E_EENS_8epilogue10collective6detail29Sm90TmaWarpSpecializedAdapterINS1H_15DefaultEpilogueISJ_SK_SK_NS1G_6thread17LinearCombinationISJ_Li1EffLNS1L_9ScaleType4KindE0ELNS_15FloatRoundStyleE2ESJ_EENS1_15EpilogueDefaultEEEEEvvEEEEvNT_6ParamsE,@"STO_CUDA_ENTRY STV_DEFAULT"
_ZN7cutlass13device_kernelINS_4gemm6kernel13GemmUniversalIN4cute5tupleIJiiiiEEENS1_10collective13CollectiveMmaINS1_34MainloopSm90TmaGmmaWarpSpecializedILi6ENS5_IJNS4_1CILi1EEESB_SB_EEENS1_35KernelTmaWarpSpecializedCooperativeEEENS5_IJNSA_ILi192EEENSA_ILi384EEENSA_ILi32EEEEEENS_10bfloat16_tENS5_IJlSB_lEEESJ_SK_NS4_8TiledMMAINS4_8MMA_AtomIJNS4_4SM904GMMA28MMA_64x192x16_F32BF16BF16_SSILNSO_5MajorE0ELSQ_0ELNSO_7ScaleInE1ELSR_1EEEEEENS4_6LayoutINS5_IJNSA_ILi2EEESB_SB_EEENS5_IJSB_NSA_ILi0EEESX_EEEEENS5_IJNS4_10UnderscoreES10_S10_EEEEENS4_13SM90_TMA_LOADENS4_14ComposedLayoutINS4_7SwizzleILi2ELi4ELi3EEENS4_18smem_ptr_flag_bitsILi16EEENSU_INS5_IJNSA_ILi8EEESH_EEENS5_IJSH_SB_EEEEEEEvNS4_8identityES13_S1D_vS1E_EENS_8epilogue10collective6detail29Sm90TmaWarpSpecializedAdapterINS1H_15DefaultEpilogueISJ_SK_SK_NS1G_6thread17LinearCombinationISJ_Li1EffLNS1L_9ScaleType4KindE0ELNS_15FloatRoundStyleE2ESJ_EENS1_15EpilogueDefaultEEEEEvvEEEEvNT_6ParamsE:
[----:B------:R-:W0:Y:S02]  /*0000*/  LDC R1, c[0x0][0x28] ;  /* 0x00000a00ff017b82 */ /* 0x000e240000000800 */
[----:B0-----:R-:W-:Y:S01]  /*0010*/  VIADD R1, R1, 0xfffff718 ;  /* 0xfffff71801017836 */ /* 0x001fe20000000000 */
[----:B------:R-:W0:Y:S01]  /*0020*/  S2R R3, SR_TID.X ;  /* 0x0000000000037919 */ /* 0x000e220000002100 */
[----:B------:R-:W-:Y:S01]  /*0030*/  ELECT P0, URZ, PT ;  /* 0x00000000003f782f */ /* 0x000fe20003800000 */
[----:B------:R-:W-:Y:S01]  /*0040*/  BSSY B0, `(.L_x_0) ;  /* 0x000000f000007945 */ /* 0x000fe20003800000 */
[--C-:B0-----:R-:W-:Y:S02]  /*0050*/  SHF.R.U32.HI R0, RZ, 0x5, R3.reuse ;  /* 0x00000005ff007819 */ /* 0x101fe40000011603 */
[----:B------:R-:W-:-:S03]  /*0060*/  SHF.R.U32.HI R3, RZ, 0x7, R3 ;  /* 0x00000007ff037819 */ /* 0x000fc60000011603 */
[----:B------:R-:W0:Y:S04]  /*0070*/  SHFL.IDX PT, R2, R0, RZ, 0x1f ;  /* 0x00001fff00027589 */ /* 0x000e2800000e0000 */
[----:B------:R1:W2:Y:S01]  /*0080*/  SHFL.IDX PT, R5, R3, RZ, 0x1f ;  /* 0x00001fff03057589 */ /* 0x0002a200000e0000 */
[----:B0-----:R-:W-:-:S13]  /*0090*/  ISETP.NE.OR P0, PT, R2, RZ, !P0 ;  /* 0x000000ff0200720c */ /* 0x001fda0004705670 */
[----:B-12---:R-:W-:Y:S05]  /*00a0*/  @P0 BRA `(.L_x_1) ;  /* 0x0000000000200947 */ /* 0x006fea0003800000 */
[----:B------:R-:W-:Y:S02]  /*00b0*/  ULDC.64 UR4, c[0x0][0x198] ;  /* 0x0000660000047ab9 */ /* 0x000fe40000000a00 */
[----:B------:R-:W-:Y:S02]  /*00c0*/  UIADD3 UR6, UP0, UR4, 0xf0, URZ ;  /* 0x000000f004067890 */ /* 0x000fe4000ff1e03f */
[----:B------:R-:W-:Y:S02]  /*00d0*/  UIADD3 UR4, UP1, UR4, 0x1f0, URZ ;  /* 0x000001f004047890 */ /* 0x000fe4000ff3e03f */
[----:B------:R-:W-:Y:S02]  /*00e0*/  UIADD3.X UR7, URZ, UR5, URZ, UP0, !UPT ;  /* 0x000000053f077290 */ /* 0x000fe400087fe43f */
[----:B------:R-:W-:-:S07]  /*00f0*/  UIADD3.X UR5, URZ, UR5, URZ, UP1, !UPT ;  /* 0x000000053f057290 */ /* 0x000fce0008ffe43f */
[----:B------:R0:W-:Y:S02]  /*0100*/  UTMACCTL.PF [UR6] ;  /* 0x00000000060079b9 */ /* 0x0001e40008040000 */
[----:B------:R0:W-:Y:S02]  /*0110*/  UTMACCTL.PF [UR4] ;  /* 0x00000000040079b9 */ /* 0x0001e40008040000 */
[----:B0-----:R-:W-:Y:S01]  /*0120*/  NOP ;  /* 0x0000000000007918 */ /* 0x001fe20000000000 */
.L_x_1:
[----:B------:R-:W-:Y:S05]  /*0130*/  BSYNC B0 ;  /* 0x0000000000007941 */ /* 0x000fea0003800000 */
.L_x_0:
[----:B------:R-:W0:Y:S02]  /*0140*/  SHFL.IDX PT, R3, R0, RZ, 0x1f ;  /* 0x00001fff00037589 */ /* 0x000e2400000e0000 */
[----:B0-----:R-:W-:-:S13]  /*0150*/  ISETP.NE.AND P0, PT, R3, RZ, PT ;  /* 0x000000ff0300720c */ /* 0x001fda0003f05270 */
[----:B------:R-:W-:Y:S05]  /*0160*/  @P0 BRA `(.L_x_2) ;  /* 0x0000000000680947 */ /* 0x000fea0003800000 */
[----:B------:R-:W0:Y:S01]  /*0170*/  S2UR UR8, SR_CgaCtaId ;  /* 0x00000000000879c3 */ /* 0x000e220000008800 */
[----:B------:R-:W-:Y:S01]  /*0180*/  UMOV UR4, 0x400 ;  /* 0x0000040000047882 */ /* 0x000fe20000000000 */
[----:B------:R-:W-:Y:S01]  /*0190*/  UMOV UR5, 0x1 ;  /* 0x0000000100057882 */ /* 0x000fe20000000000 */
[----:B------:R-:W-:Y:S01]  /*01a0*/  UMOV UR6, 0x100 ;  /* 0x0000010000067882 */ /* 0x000fe20000000000 */
[----:B------:R-:W-:Y:S01]  /*01b0*/  ELECT P0, URZ, PT ;  /* 0x00000000003f782f */ /* 0x000fe20003800000 */
[----:B------:R-:W-:-:S04]  /*01c0*/  UIADD3 UR6, -UR6, 0x100000, URZ ;  /* 0x0010000006067890 */ /* 0x000fc8000fffe13f */
[----:B------:R-:W-:Y:S02]  /*01d0*/  USHF.L.U32 UR7, UR6, 0xb, URZ ;  /* 0x0000000b06077899 */ /* 0x000fe4000800063f */
[----:B------:R-:W-:Y:S02]  /*01e0*/  USHF.L.U32 UR6, UR6, 0x1, URZ ;  /* 0x0000000106067899 */ /* 0x000fe4000800063f */
[----:B0-----:R-:W-:Y:S02]  /*01f0*/  ULEA UR8, UR8, UR4, 0x18 ;  /* 0x0000000408087291 */ /* 0x001fe4000f8ec03f */
[----:B------:R-:W-:-:S04]  /*0200*/  UIADD3 UR4, -UR5, 0x100000, URZ ;  /* 0x0010000005047890 */ /* 0x000fc8000fffe13f */
[----:B------:R-:W-:Y:S02]  /*0210*/  USHF.L.U32 UR5, UR4, 0xb, URZ ;  /* 0x0000000b04057899 */ /* 0x000fe4000800063f */
[----:B------:R-:W-:Y:S01]  /*0220*/  USHF.L.U32 UR4, UR4, 0x1, URZ ;  /* 0x0000000104047899 */ /* 0x000fe2000800063f */
[----:B------:R-:W0:Y:S11]  /*0230*/  FENCE.VIEW.ASYNC.S ;  /* 0x00000000000073c6 */ /* 0x000e360000000000 */
[----:B0-----:R0:W1:Y:S01]  /*0240*/  SYNCS.EXCH.64 URZ, [UR8], UR4 ;  /* 0x00000004083f75b2 */ /* 0x0010620008000100 */
[----:B------:R0:W2:Y:S01]  /*0250*/  SYNCS.EXCH.64 URZ, [UR8+0x30], UR6 ;  /* 0x00003006083f75b2 */ /* 0x0000a20008000100 */
[----:B------:R0:W3:Y:S01]  /*0260*/  SYNCS.EXCH.64 URZ, [UR8+0x8], UR4 ;  /* 0x00000804083f75b2 */ /* 0x0000e20008000100 */
[----:B------:R0:W4:Y:S01]  /*0270*/  SYNCS.EXCH.64 URZ, [UR8+0x38], UR6 ;  /* 0x00003806083f75b2 */ /* 0x0001220008000100 */
[----:B------:R0:W0:Y:S01]  /*0280*/  SYNCS.EXCH.64 URZ, [UR8+0x10], UR4 ;  /* 0x00001004083f75b2 */ /* 0x0000220008000100 */
[----:B------:R0:W0:Y:S01]  /*0290*/  SYNCS.EXCH.64 URZ, [UR8+0x40], UR6 ;  /* 0x00004006083f75b2 */ /* 0x0000220008000100 */
[----:B------:R0:W0:Y:S01]  /*02a0*/  SYNCS.EXCH.64 URZ, [UR8+0x18], UR4 ;  /* 0x00001804083f75b2 */ /* 0x0000220008000100 */
[----:B------:R0:W0:Y:S01]  /*02b0*/  SYNCS.EXCH.64 URZ, [UR8+0x48], UR6 ;  /* 0x00004806083f75b2 */ /* 0x0000220008000100 */
[----:B------:R0:W0:Y:S01]  /*02c0*/  SYNCS.EXCH.64 URZ, [UR8+0x20], UR4 ;  /* 0x00002004083f75b2 */ /* 0x0000220008000100 */
[----:B------:R0:W0:Y:S01]  /*02d0*/  SYNCS.EXCH.64 URZ, [UR8+0x50], UR6 ;  /* 0x00005006083f75b2 */ /* 0x0000220008000100 */
[----:B------:R0:W0:Y:S01]  /*02e0*/  SYNCS.EXCH.64 URZ, [UR8+0x28], UR4 ;  /* 0x00002804083f75b2 */ /* 0x0000220008000100 */
[----:B------:R0:W0:Y:S01]  /*02f0*/  SYNCS.EXCH.64 URZ, [UR8+0x58], UR6 ;  /* 0x00005806083f75b2 */ /* 0x0000220008000100 */
[----:B------:R-:W-:Y:S01]  /*0300*/  NOP ;  /* 0x0000000000007918 */ /* 0x000fe20000000000 */
.L_x_2:
[----:B------:R-:W5:Y:S01]  /*0310*/  SHFL.IDX PT, R0, R0, RZ, 0x1f ;  /* 0x00001fff00007589 */ /* 0x000f6200000e0000 */
[----:B------:R-:W1:Y:S01]  /*0320*/  LDC R3, c[0x0][0x65c] ;  /* 0x00019700ff037b82 */ /* 0x000e620000000800 */
[----:B------:R-:W-:Y:S02]  /*0330*/  ELECT P0, URZ, PT ;  /* 0x00000000003f782f */ /* 0x000fe40003800000 */
[C---:B------:R-:W-:Y:S01]  /*0340*/  ISETP.NE.AND P2, PT, R5.reuse, RZ, PT ;  /* 0x000000ff0500720c */ /* 0x040fe20003f45270 */
[----:B------:R-:W2:Y:S01]  /*0350*/  S2R R6, SR_CTAID.Y ;  /* 0x0000000000067919 */ /* 0x000ea20000002600 */
[----:B0-----:R-:W-:Y:S01]  /*0360*/  UMOV UR4, 0x20 ;  /* 0x0000002000047882 */ /* 0x001fe20000000000 */
[----:B------:R-:W-:Y:S01]  /*0370*/  VIADD R10, R5, 0xffffffff ;  /* 0xffffffff050a7836 */ /* 0x000fe20000000000 */
[----:B------:R-:W-:Y:S01]  /*0380*/  NOP ;  /* 0x0000000000007918 */ /* 0x000fe20000000000 */
[----:B------:R-:W0:Y:S01]  /*0390*/  S2R R4, SR_CTAID.X ;  /* 0x0000000000047919 */ /* 0x000e220000002500 */
[----:B------:R-:W-:Y:S01]  /*03a0*/  NOP ;  /* 0x0000000000007918 */ /* 0x000fe20000000000 */
[----:B------:R-:W-:-:S02]  /*03b0*/  LOP3.LUT R22, R22, 0xfffff7ff, RZ, 0xc0, !PT ;  /* 0xfffff7ff16167812 */ /* 0x000fc400078ec0ff */
[----:B------:R-:W-:Y:S02]  /*03c0*/  ISETP.GE.U32.AND P1, PT, R10, 0x2, PT ;  /* 0x000000020a00780c */ /* 0x000fe40003f26070 */
[----:B-----5:R-:W-:Y:S02]  /*03d0*/  ISETP.NE.OR P0, PT, R0, RZ, !P0 ;  /* 0x000000ff0000720c */ /* 0x020fe40004705670 */
[----:B-1----:R-:W-:Y:S02]  /*03e0*/  ISETP.NE.AND P3, PT, R3, 0x1, PT ;  /* 0x000000010300780c */ /* 0x002fe40003f65270 */
[----:B------:R-:W-:-:S04]  /*03f0*/  SHF.R.S32.HI R3, RZ, 0x1f, R2 ;  /* 0x0000001fff037819 */ /* 0x000fc80000011402 */
[----:B------:R-:W-:-:S04]  /*0400*/  LEA.HI R3, R3, R2, RZ, 0x2 ;  /* 0x0000000203037211 */ /* 0x000fc800078f10ff */
[----:B------:R-:W-:Y:S01]  /*0410*/  LOP3.LUT R3, R3, 0xfffffffc, RZ, 0xc0, !PT ;  /* 0xfffffffc03037812 */ /* 0x000fe200078ec0ff */
[----:B------:R-:W-:Y:S01]  /*0420*/  VOTEU.ALL UP0, P0 ;  /* 0x00000000003f7886 */ /* 0x000fe20000000000 */
[----:B------:R-:W-:Y:S01]  /*0430*/  VOTEU.ALL UP1, P0 ;  /* 0x00000000003f7886 */ /* 0x000fe20000020000 */
[----:B------:R-:W0:Y:S01]  /*0440*/  @P3 LDC R9, c[0x0][0x10] ;  /* 0x00000400ff093b82 */ /* 0x000e220000000800 */
[----:B------:R-:W-:Y:S01]  /*0450*/  @P3 IMAD.MOV.U32 R11, RZ, RZ, RZ ;  /* 0x000000ffff0b3224 */ /* 0x000fe200078e00ff */
[----:B------:R-:W-:Y:S01]  /*0460*/  @P3 LOP3.LUT R22, R22, 0x800, RZ, 0xfc, !PT ;  /* 0x0000080016163812 */ /* 0x000fe200078efcff */
[----:B------:R-:W-:Y:S01]  /*0470*/  IMAD.IADD R0, R2, 0x1, -R3 ;  /* 0x0000000102007824 */ /* 0x000fe200078e0a03 */
[----:B------:R-:W-:Y:S01]  /*0480*/  @!UP0 UMOV UR6, 0x400 ;  /* 0x0000040000068882 */ /* 0x000fe20000000000 */
[----:B------:R-:W-:-:S04]  /*0490*/  @!UP0 UIADD3 UR4, -UR4, 0x100000, URZ ;  /* 0x0010000004048890 */ /* 0x000fc8000fffe13f */
[----:B------:R-:W-:Y:S02]  /*04a0*/  @!UP0 USHF.L.U32 UR5, UR4, 0xb, URZ ;  /* 0x0000000b04058899 */ /* 0x000fe4000800063f */
[----:B------:R-:W-:Y:S01]  /*04b0*/  @!UP0 USHF.L.U32 UR4, UR4, 0x1, URZ ;  /* 0x0000000104048899 */ /* 0x000fe2000800063f */
[----:B--2---:R-:W-:Y:S01]  /*04c0*/  @P3 IMAD.MOV.U32 R2, RZ, RZ, R6 ;  /* 0x000000ffff023224 */ /* 0x004fe200078e0006 */
[----:B------:R-:W1:Y:S01]  /*04d0*/  @!UP0 S2UR UR7, SR_CgaCtaId ;  /* 0x00000000000789c3 */ /* 0x000e620000008800 */
[----:B------:R-:W-:-:S07]  /*04e0*/  @P3 IMAD.MOV.U32 R3, RZ, RZ, RZ ;  /* 0x000000ffff033224 */ /* 0x000fce00078e00ff */
[----:B------:R-:W2:Y:S01]  /*04f0*/  @!P3 LDC R7, c[0x0][0xc] ;  /* 0x00000300ff07bb82 */ /* 0x000ea20000000800 */
[----:B0-----:R-:W-:-:S04]  /*0500*/  @P3 IMAD.WIDE.U32 R8, R4, R9, R2 ;  /* 0x0000000904083225 */ /* 0x001fc800078e0002 */
[----:B------:R-:W-:Y:S02]  /*0510*/  @P3 IMAD.MOV.U32 R12, RZ, RZ, R8 ;  /* 0x000000ffff0c3224 */ /* 0x000fe400078e0008 */
[----:B------:R-:W-:Y:S01]  /*0520*/  @P3 IMAD.IADD R20, R9, 0x1, R11 ;  /* 0x0000000109143824 */ /* 0x000fe200078e020b */
[----:B-1----:R-:W-:Y:S01]  /*0530*/  @!UP0 ULEA UR6, UR7, UR6, 0x18 ;  /* 0x0000000607068291 */ /* 0x002fe2000f8ec03f */
[----:B------:R-:W-:Y:S01]  /*0540*/  VOTEU.ALL UP0, P0 ;  /* 0x00000000003f7886 */ /* 0x000fe20000000000 */
[----:B------:R-:W-:-:S04]  /*0550*/  ISETP.NE.AND P0, PT, R0, 0x3, PT ;  /* 0x000000030000780c */ /* 0x000fc80003f05270 */
[----:B------:R-:W-:-:S04]  /*0560*/  ISETP.EQ.OR P0, PT, R0, RZ, !P0 ;  /* 0x000000ff0000720c */ /* 0x000fc80004702670 */
[----:B------:R-:W-:Y:S01]  /*0570*/  ISETP.EQ.AND P0, PT, R5, RZ, P0 ;  /* 0x000000ff0500720c */ /* 0x000fe20000702270 */
[----:B------:R-:W-:Y:S01]  /*0580*/  IMAD.MOV.U32 R5, RZ, RZ, RZ ;  /* 0x000000ffff057224 */ /* 0x000fe200078e00ff */
[----:B------:R-:W0:Y:S02]  /*0590*/  FENCE.VIEW.ASYNC.S ;  /* 0x00000000000073c6 */ /* 0x000e240000000000 */
[----:B0-----:R0:W3:Y:S01]  /*05a0*/  @!UP0 SYNCS.EXCH.64 URZ, [UR6+0x70], UR4 ;  /* 0x00007004063f85b2 */ /* 0x0010e20008000100 */
[----:B--2---:R-:W-:Y:S01]  /*05b0*/  @!P3 IMAD.WIDE.U32 R2, R7, R6, R4 ;  /* 0x000000060702b225 */ /* 0x004fe200078e0004 */
[----:B------:R-:W-:-:S03]  /*05c0*/  SEL R7, RZ, 0x1, !P0 ;  /* 0x00000001ff077807 */ /* 0x000fc60004000000 */
[----:B------:R-:W-:Y:S01]  /*05d0*/  @!P3 IMAD.MOV.U32 R12, RZ, RZ, R2 ;  /* 0x000000ffff0cb224 */ /* 0x000fe200078e0002 */
[----:B------:R-:W-:Y:S01]  /*05e0*/  SEL R2, R7, 0x2, P1 ;  /* 0x0000000207027807 */ /* 0x000fe20000800000 */
[----:B------:R-:W-:-:S03]  /*05f0*/  @!P3 IMAD.MOV.U32 R20, RZ, RZ, R3 ;  /* 0x000000ffff14b224 */ /* 0x000fc600078e0003 */
[----:B------:R0:W-:Y:S04]  /*0600*/  STL [R1+0x308], R12 ;  /* 0x0003080c01007387 */ /* 0x0001e80000100800 */
[----:B------:R0:W-:Y:S01]  /*0610*/  STL [R1+0x304], R20 ;  /* 0x0003041401007387 */ /* 0x0001e20000100800 */
[----:B------:R0:W3:Y:S01]  /*0620*/  @!UP1 SYNCS.EXCH.64 URZ, [UR6+0x78], UR4 ;  /* 0x00007804063f95b2 */ /* 0x0000e20008000100 */
[----:B------:R-:W-:Y:S02]  /*0630*/  NOP ;  /* 0x0000000000007918 */ /* 0x000fe40000000000 */
[----:B------:R0:W-:Y:S01]  /*0640*/  STL [R1+0x300], R2 ;  /* 0x0003000201007387 */ /* 0x0001e20000100800 */
[----:B---34-:R-:W-:Y:S06]  /*0650*/  BAR.SYNC.DEFER_BLOCKING 0x0 ;  /* 0x0000000000007b1d */ /* 0x018fec0000010000 */
[----:B------:R-:W-:Y:S05]  /*0660*/  @!P2 BRA `(.L_x_3) ;  /* 0x0000021c00b0a947 */ /* 0x000fea0003800000 */
[----:B------:R-:W-:-:S13]  /*0670*/  ISETP.GT.U32.AND P0, PT, R10, 0x1, PT ;  /* 0x000000010a00780c */ /* 0x000fda0003f04070 */
[----:B0-----:R-:W-:Y:S05]  /*0680*/  @P0 EXIT ;  /* 0x000000000000094d */ /* 0x001fea0003800000 */
[----:B------:R-:W-:Y:S01]  /*0690*/  ULDC.64 UR4, c[0x0][0x650] ;  /* 0x0001940000047ab9 */ /* 0x000fe20000000a00 */
[----:B------:R-:W-:Y:S01]  /*06a0*/  PRMT R0, RZ, 0x7610, R0 ;  /* 0x00007610ff007816 */ /* 0x000fe20000000000 */
[----:B------:R-:W-:Y:S01]  /*06b0*/  IMAD.MOV.U32 R18, RZ, RZ, -0x1 ;  /* 0xffffffffff127424 */ /* 0x000fe200078e00ff */
[----:B------:R-:W-:Y:S01]  /*06c0*/  ISETP.GE.U32.AND P0, PT, R12, UR4, PT ;  /* 0x000000040c007c0c */ /* 0x000fe2000bf06070 */
[----:B------:R-:W-:Y:S02]  /*06d0*/  IMAD.MOV.U32 R19, RZ, RZ, -0x1 ;  /* 0xffffffffff137424 */ /* 0x000fe400078e00ff */
[----:B------:R-:W-:Y:S01]  /*06e0*/  IMAD.MOV.U32 R23, RZ, RZ, -0x1 ;  /* 0xffffffffff177424 */ /* 0x000fe200078e00ff */
[----:B------:R-:W-:-:S13]  /*06f0*/  ISETP.GE.U32.AND.EX P0, PT, R20, UR5, PT, P0 ;  /* 0x0000000514007c0c */ /* 0x000fda000bf06100 */
[----:B------:R-:W-:Y:S05]  /*0700*/  @P0 BRA `(.L_x_4) ;  /* 0x0000000400600947 */ /* 0x000fea0003800000 */
[----:B------:R-:W0:Y:S01]  /*0710*/  LDC.64 R14, c[0x0][0x628] ;  /* 0x00018a00ff0e7b82 */ /* 0x000e220000000a00 */
[----:B------:R-:W-:Y:S02]  /*0720*/  IMAD.MOV.U32 R2, RZ, RZ, R12 ;  /* 0x000000ffff027224 */ /* 0x000fe400078e000c */
[----:B------:R-:W-:-:S05]  /*0730*/  IMAD.MOV.U32 R3, RZ, RZ, R20 ;  /* 0x000000ffff037224 */ /* 0x000fca00078e0014 */
[----:B------:R-:W1:Y:S08]  /*0740*/  LDC R0, c[0x0][0x630] ;  /* 0x00018c00ff007b82 */ /* 0x000e700000000800 */
[----:B------:R-:W2:Y:S01]  /*0750*/  LDC.64 R16, c[0x0][0x620] ;  /* 0x00018800ff107b82 */ /* 0x000ea20000000a00 */
[----:B0-----:R-:W-:-:S04]  /*0760*/  ISETP.NE.U32.AND P0, PT, R14, RZ, PT ;  /* 0x000000ff0e00720c */ /* 0x001fc80003f05070 */
[----:B------:R-:W-:-:S13]  /*0770*/  ISETP.NE.AND.EX P0, PT, R15, RZ, PT, P0 ;  /* 0x000000ff0f00720c */ /* 0x000fda0003f05300 */
[----:B-12---:R-:W-:Y:S05]  /*0780*/  @!P0 BRA `(.L_x_5) ;  /* 0x0000000000288947 */ /* 0x006fea0003800000 */
[----:B------:R-:W0:Y:S02]  /*0790*/  LDC R7, c[0x0][0x634] ;  /* 0x00018d00ff077b82 */ /* 0x000e240000000800 */
[----:B0-----:R-:W-:-:S05]  /*07a0*/  IADD3 R7, P0, R12, R7, RZ ;  /* 0x000000070c077210 */ /* 0x001fca0007f1e0ff */
[----:B------:R-:W-:-:S04]  /*07b0*/  IMAD.X R13, RZ, RZ, R20, P0 ;  /* 0x000000ffff0d7224 */ /* 0x000fc800000e0614 */
[----:B------:R-:W-:-:S04]  /*07c0*/  IMAD.WIDE.U32 R2, R13, R14, RZ ;  /* 0x0000000e0d027225 */ /* 0x000fc800078e00ff */
[----:B------:R-:W-:-:S04]  /*07d0*/  IMAD.WIDE.U32 R8, P0, R7, R15, R2 ;  /* 0x0000000f07087225 */ /* 0x000fc80007800002 */
[----:B------:R-:W-:-:S04]  /*07e0*/  IMAD.WIDE.U32 R2, R7, R14, RZ ;  /* 0x0000000e07027225 */ /* 0x000fc800078e00ff */
[----:B------:R-:W-:Y:S01]  /*07f0*/  IMAD.X R11, RZ, RZ, RZ, P0 ;  /* 0x000000ffff0b7224 */ /* 0x000fe200000e06ff */
[----:B------:R-:W-:Y:S01]  /*0800*/  IADD3 RZ, P0, R3, R8, RZ ;  /* 0x0000000803ff7210 */ /* 0x000fe20007f1e0ff */
[----:B------:R-:W-:-:S04]  /*0810*/  IMAD.MOV.U32 R10, RZ, RZ, R9 ;  /* 0x000000ffff0a7224 */ /* 0x000fc800078e0009 */
[----:B------:R-:W-:-:S08]  /*0820*/  IMAD.WIDE.U32.X R2, R13, R15, R10, P0 ;  /* 0x0000000f0d027225 */ /* 0x000fd000000e040a */
.L_x_5:
[-CC-:B------:R-:W-:Y:S01]  /*0830*/  SHF.R.U64 R23, R2, R0.reuse, R3.reuse ;  /* 0x0000000002177219 */ /* 0x180fe20000001203 */
[----:B------:R-:W0:Y:S01]  /*0840*/  LDC.64 R18, c[0x0][0x640] ;  /* 0x00019000ff127b82 */ /* 0x000e220000000a00 */
[----:B------:R-:W-:Y:S01]  /*0850*/  SHF.R.U32.HI R2, RZ, R0, R3 ;  /* 0x00000000ff027219 */ /* 0x000fe20000011603 */
[----:B------:R-:W-:Y:S01]  /*0860*/  ULDC UR4, c[0x0][0x150] ;  /* 0x0000540000047ab9 */ /* 0x000fe20000000800 */
[----:B------:R-:W-:Y:S01]  /*0870*/  I2FP.F32.U32 R0, R4 ;  /* 0x0000000400007245 */ /* 0x000fe20000201000 */
[----:B------:R-:W-:Y:S01]  /*0880*/  IMAD.MOV.U32 R3, RZ, RZ, R20 ;  /* 0x000000ffff037224 */ /* 0x000fe200078e0014 */
[----:B------:R-:W-:-:S03]  /*0890*/  IADD3 R7, P0, RZ, -R23, RZ ;  /* 0x80000017ff077210 */ /* 0x000fc60007f1e0ff */
[----:B------:R-:W1:Y:S01]  /*08a0*/  LDC R10, c[0x0][0x618] ;  /* 0x00018600ff0a7b82 */ /* 0x000e620000000800 */
[----:B------:R-:W-:Y:S01]  /*08b0*/  FMUL R0, R0, UR4 ;  /* 0x0000000400007c20 */ /* 0x000fe20008400000 */
[----:B------:R-:W-:Y:S01]  /*08c0*/  IMAD.X R9, RZ, RZ, ~R2, P0 ;  /* 0x000000ffff097224 */ /* 0x000fe200000e0e02 */
[----:B------:R-:W-:Y:S01]  /*08d0*/  ULDC UR4, c[0x0][0x154] ;  /* 0x0000550000047ab9 */ /* 0x000fe20000000800 */
[----:B------:R-:W-:Y:S02]  /*08e0*/  IMAD.MOV.U32 R2, RZ, RZ, R12 ;  /* 0x000000ffff027224 */ /* 0x000fe400078e000c */
[-C--:B------:R-:W-:Y:S01]  /*08f0*/  IMAD R8, R9, R16.reuse, RZ ;  /* 0x0000001009087224 */ /* 0x080fe200078e02ff */
[----:B------:R-:W2:Y:S01]  /*0900*/  F2I.U32.TRUNC.NTZ R0, R0 ;  /* 0x0000000000007305 */ /* 0x000ea2000020f000 */
[----:B------:R-:W3:Y:S01]  /*0910*/  LDC R5, c[0x0][0x144] ;  /* 0x00005100ff057b82 */ /* 0x000ee20000000800 */
[----:B------:R-:W-:-:S04]  /*0920*/  IMAD.WIDE.U32 R2, R7, R16, R2 ;  /* 0x0000001007027225 */ /* 0x000fc800078e0002 */
[----:B------:R-:W-:Y:S02]  /*0930*/  IMAD R7, R7, R17, R8 ;  /* 0x0000001107077224 */ /* 0x000fe400078e0208 */
[----:B------:R-:W-:Y:S01]  /*0940*/  IMAD.MOV.U32 R8, RZ, RZ, 0x1 ;  /* 0x00000001ff087424 */ /* 0x000fe200078e00ff */
[----:B------:R-:W4:Y:S01]  /*0950*/  LDC R14, c[0x0][0x608] ;  /* 0x00018200ff0e7b82 */ /* 0x000f220000000800 */
[----:B------:R-:W-:Y:S01]  /*0960*/  IMAD.IADD R7, R3, 0x1, R7 ;  /* 0x0000000103077824 */ /* 0x000fe200078e0207 */
[----:B0-----:R-:W-:Y:S01]  /*0970*/  ISETP.NE.U32.AND P0, PT, R18, RZ, PT ;  /* 0x000000ff1200720c */ /* 0x001fe20003f05070 */
[----:B--2---:R-:W-:-:S03]  /*0980*/  IMAD.MOV R3, RZ, RZ, -R0 ;  /* 0x000000ffff037224 */ /* 0x004fc600078e0a00 */
[----:B------:R-:W-:Y:S02]  /*0990*/  ISETP.NE.AND.EX P0, PT, R19, RZ, PT, P0 ;  /* 0x000000ff1300720c */ /* 0x000fe40003f05300 */
[----:B------:R-:W0:Y:S01]  /*09a0*/  LDC R9, c[0x0][0x658] ;  /* 0x00019600ff097b82 */ /* 0x000e220000000800 */
[--C-:B-1----:R-:W-:Y:S02]  /*09b0*/  SHF.R.U64 R12, R2, R10, R7.reuse ;  /* 0x0000000a020c7219 */ /* 0x102fe40000001207 */
[----:B------:R-:W-:Y:S02]  /*09c0*/  I2FP.F32.U32 R2, R6 ;  /* 0x0000000600027245 */ /* 0x000fe40000201000 */
[----:B------:R-:W-:-:S03]  /*09d0*/  SHF.R.U32.HI R7, RZ, R10, R7 ;  /* 0x0000000aff077219 */ /* 0x000fc60000011607 */
[----:B------:R-:W1:Y:S01]  /*09e0*/  LDC R13, c[0x0][0x148] ;  /* 0x00005200ff0d7b82 */ /* 0x000e620000000800 */
[----:B---3--:R-:W-:Y:S02]  /*09f0*/  IMAD R0, R5, R3, R4 ;  /* 0x0000000305007224 */ /* 0x008fe400078e0204 */
[----:B------:R-:W-:Y:S01]  /*0a00*/  FMUL R3, R2, UR4 ;  /* 0x0000000402037c20 */ /* 0x000fe20008400000 */
[----:B------:R-:W-:-:S03]  /*0a10*/  IMAD.MOV.U32 R2, RZ, RZ, -0x1 ;  /* 0xffffffffff027424 */ /* 0x000fc600078e00ff */
[----:B------:R2:W3:Y:S01]  /*0a20*/  F2I.U32.TRUNC.NTZ R11, R3 ;  /* 0x00000003000b7305 */ /* 0x0004e2000020f000 */
[----:B------:R-:W1:Y:S01]  /*0a30*/  LDC R17, c[0x0][0x600] ;  /* 0x00018000ff117b82 */ /* 0x000e620000000800 */
[-CC-:B----4-:R-:W-:Y:S02]  /*0a40*/  SHF.R.U64 R25, R12, R14.reuse, R7.reuse ;  /* 0x0000000e0c197219 */ /* 0x190fe40000001207 */
[----:B------:R-:W-:-:S05]  /*0a50*/  SHF.R.U32.HI R4, RZ, R14, R7 ;  /* 0x0000000eff047219 */ /* 0x000fca0000011607 */
[----:B------:R-:W4:Y:S01]  /*0a60*/  LDC R16, c[0x0][0x648] ;  /* 0x00019200ff107b82 */ /* 0x000f220000000800 */
[-CC-:B0-----:R-:W-:Y:S02]  /*0a70*/  SHF.R.U64 R14, R25, R9.reuse, R4.reuse ;  /* 0x00000009190e7219 */ /* 0x181fe40000001204 */
[-C--:B------:R-:W-:Y:S02]  /*0a80*/  SHF.L.U32 R2, R2, R9.reuse, RZ ;  /* 0x0000000902027219 */ /* 0x080fe400000006ff */
[-C--:B------:R-:W-:Y:S02]  /*0a90*/  SHF.R.U32.HI R4, RZ, R9.reuse, R4 ;  /* 0x00000009ff047219 */ /* 0x080fe40000011604 */
[----:B------:R-:W-:Y:S01]  /*0aa0*/  LOP3.LUT R10, RZ, R2, RZ, 0x33, !PT ;  /* 0x00000002ff0a7212 */ /* 0x000fe200078e33ff */
[----:B------:R-:W0:Y:S01]  /*0ab0*/  LDC R21, c[0x0][0x638] ;  /* 0x00018e00ff157b82 */ /* 0x000e220000000800 */
[----:B------:R-:W-:Y:S01]  /*0ac0*/  SHF.L.U32 R7, R8, R9, RZ ;  /* 0x0000000908077219 */ /* 0x000fe200000006ff */
[----:B------:R-:W-:-:S02]  /*0ad0*/  IMAD.MOV.U32 R2, RZ, RZ, R14 ;  /* 0x000000ffff027224 */ /* 0x000fc400078e000e */
[----:B--2---:R-:W-:-:S04]  /*0ae0*/  IMAD.MOV.U32 R3, RZ, RZ, R4 ;  /* 0x000000ffff037224 */ /* 0x004fc800078e0004 */
[----:B------:R-:W2:Y:S01]  /*0af0*/  LDC R20, c[0x0][0x610] ;  /* 0x00018400ff147b82 */ /* 0x000ea20000000800 */
[----:B---3--:R-:W-:Y:S05]  /*0b00*/  @!P0 BRA `(.L_x_6) ;  /* 0x0000000000288947 */ /* 0x008fea0003800000 */
[----:B------:R-:W3:Y:S02]  /*0b10*/  LDC R9, c[0x0][0x64c] ;  /* 0x00019300ff097b82 */ /* 0x000ee40000000800 */
[----:B---3--:R-:W-:-:S05]  /*0b20*/  IADD3 R9, P0, R14, R9, RZ ;  /* 0x000000090e097210 */ /* 0x008fca0007f1e0ff */
        /* <DEDUP_REMOVED lines=8> */
.L_x_6:
[----:B----4-:R-:W-:Y:S01]  /*0bb0*/  SHF.R.U64 R2, R2, R16, R3 ;  /* 0x0000001002027219 */ /* 0x010fe20000001203 */
[----:B-1----:R-:W-:Y:S01]  /*0bc0*/  VIADD R3, R17, 0xffffffff ;  /* 0xffffffff11037836 */ /* 0x002fe20000000000 */
[----:B------:R-:W-:Y:S01]  /*0bd0*/  LOP3.LUT R10, R25, R10, RZ, 0xc0, !PT ;  /* 0x0000000a190a7212 */ /* 0x000fe200078ec0ff */
[----:B------:R-:W-:Y:S02]  /*0be0*/  IMAD.MOV R11, RZ, RZ, -R11 ;  /* 0x000000ffff0b7224 */ /* 0x000fe400078e0a0b */
[----:B------:R-:W-:Y:S01]  /*0bf0*/  IMAD.MOV R4, RZ, RZ, -R2 ;  /* 0x000000ffff047224 */ /* 0x000fe200078e0a02 */
[----:B------:R-:W-:Y:S01]  /*0c00*/  LOP3.LUT R3, R12, R3, RZ, 0xc0, !PT ;  /* 0x000000030c037212 */ /* 0x000fe200078ec0ff */
[----:B------:R-:W-:Y:S02]  /*0c10*/  IMAD R7, R7, R2, R10 ;  /* 0x0000000207077224 */ /* 0x000fe400078e020a */
[----:B------:R-:W-:Y:S02]  /*0c20*/  @P3 IMAD R0, R13, R11, R6 ;  /* 0x0000000b0d003224 */ /* 0x000fe400078e0206 */
[----:B0-----:R-:W-:-:S02]  /*0c30*/  IMAD R2, R4, R21, R14 ;  /* 0x0000001504027224 */ /* 0x001fc400078e020e */
[----:B--2---:R-:W-:Y:S02]  /*0c40*/  IMAD R18, R7, R20, R0 ;  /* 0x0000001407127224 */ /* 0x004fe400078e0200 */
[----:B------:R-:W-:Y:S02]  /*0c50*/  IMAD R3, R2, R17, R3 ;  /* 0x0000001102037224 */ /* 0x000fe400078e0203 */
[----:B------:R-:W-:-:S03]  /*0c60*/  IMAD.MOV.U32 R0, RZ, RZ, 0x1 ;  /* 0x00000001ff007424 */ /* 0x000fc600078e00ff */
[----:B------:R-:W-:Y:S02]  /*0c70*/  SEL R19, R3, R18, !P3 ;  /* 0x0000001203137207 */ /* 0x000fe40005800000 */
[----:B------:R-:W-:-:S07]  /*0c80*/  SEL R18, R18, R3, !P3 ;  /* 0x0000000312127207 */ /* 0x000fce0005800000 */
.L_x_4:
[----:B------:R-:W-:-:S08]  /*0c90*/  NOP ;  /* 0x0000000000007918 */ /* 0x000fd00000000000 */
[----:B------:R-:W0:Y:S02]  /*0ca0*/  USETMAXREG.TRY_ALLOC.CTAPOOL UP0, 0xf0 ;  /* 0x000000f0000079c8 */ /* 0x000e240008000600 */
[----:B0-----:R-:W-:-:S13]  /*0cb0*/  PLOP3.LUT P0, PT, PT, PT, UP0, 0x80, 0x0 ;  /* 0x000000000000781c */ /* 0x001fda0003f0f008 */
[----:B------:R-:W-:Y:S05]  /*0cc0*/  @!P0 BRA `(.L_x_4) ;  /* 0xfffffffc00f08947 */ /* 0x000fea000383ffff */
[----:B------:R-:W-:Y:S01]  /*0cd0*/  ULDC.64 UR4, c[0x0][0x598] ;  /* 0x0001660000047ab9 */ /* 0x000fe20000000a00 */
[----:B------:R-:W-:Y:S01]  /*0ce0*/  ULDC.64 UR36, c[0x0][0x208] ;  /* 0x0000820000247ab9 */ /* 0x000fe20000000a00 */
[----:B------:R-:W-:-:S04]  /*0cf0*/  ISETP.NE.U32.AND P0, PT, RZ, UR4, PT ;  /* 0x00000004ff007c0c */ /* 0x000fc8000bf05070 */
[----:B------:R-:W-:-:S13]  /*0d00*/  ISETP.NE.AND.EX P0, PT, RZ, UR5, PT, P0 ;  /* 0x00000005ff007c0c */ /* 0x000fda000bf05300 */
[----:B------:R-:W-:Y:S05]  /*0d10*/  @!P0 BRA `(.L_x_7) ;  /* 0x00000000001c8947 */ /* 0x000fea0003800000 */
[----:B------:R-:W0:Y:S02]  /*0d20*/  LDC.64 R2, c[0x0][0x598] ;  /* 0x00016600ff027b82 */ /* 0x000e240000000a00 */
[----:B0-----:R-:W2:Y:S02]  /*0d30*/  LDG.E.64 R2, desc[UR36][R2.64] ;  /* 0x0000002402027981 */ /* 0x001ea4000c1e1b00 */
[----:B--2---:R-:W-:-:S04]  /*0d40*/  ISETP.NE.U32.AND P0, PT, R2, RZ, PT ;  /* 0x000000ff0200720c */ /* 0x004fc80003f05070 */
[----:B------:R-:W-:-:S13]  /*0d50*/  ISETP.NE.AND.EX P0, PT, R3, RZ, PT, P0 ;  /* 0x000000ff0300720c */ /* 0x000fda0003f05300 */
[----:B------:R-:W-:Y:S05]  /*0d60*/  @!P0 BRA `(.L_x_7) ;  /* 0x0000000000088947 */ /* 0x000fea0003800000 */
[----:B------:R0:W5:Y:S01]  /*0d70*/  LD.E R2, desc[UR36][R2.64] ;  /* 0x0000002402027980 */ /* 0x000162000c101900 */
[----:B------:R-:W-:Y:S05]  /*0d80*/  BRA `(.L_x_8) ;  /* 0x0000000000247947 */ /* 0x000fea0003800000 */
.L_x_7:
[----:B------:R-:W-:Y:S02]  /*0d90*/  ULDC.64 UR4, c[0x0][0x588] ;  /* 0x0001620000047ab9 */ /* 0x000fe40000000a00 */
[----:B------:R-:W-:-:S04]  /*0da0*/  ISETP.NE.U32.AND P0, PT, RZ, UR4, PT ;  /* 0x00000004ff007c0c */ /* 0x000fc8000bf05070 */
[----:B------:R-:W-:-:S13]  /*0db0*/  ISETP.NE.AND.EX P0, PT, RZ, UR5, PT, P0 ;  /* 0x00000005ff007c0c */ /* 0x000fda000bf05300 */
[----:B------:R-:W-:Y:S05]  /*0dc0*/  @!P0 BRA `(.L_x_9) ;  /* 0x00000000000c8947 */ /* 0x000fea0003800000 */
[----:B------:R-:W0:Y:S02]  /*0dd0*/  LDC.64 R2, c[0x0][0x588] ;  /* 0x00016200ff027b82 */ /* 0x000e240000000a00 */
[----:B0-----:R1:W5:Y:S01]  /*0de0*/  LDG.E R2, desc[UR36][R2.64] ;  /* 0x0000002402027981 */ /* 0x001362000c1e1900 */
[----:B------:R-:W-:Y:S05]  /*0df0*/  BRA `(.L_x_8) ;  /* 0x0000000000087947 */ /* 0x000fea0003800000 */
.L_x_9:
[----:B------:R-:W-:Y:S02]  /*0e00*/  ULDC UR4, c[0x0][0x580] ;  /* 0x0001600000047ab9 */ /* 0x000fe40000000800 */
[----:B------:R-:W-:-:S07]  /*0e10*/  IMAD.U32 R2, RZ, RZ, UR4 ;  /* 0x00000004ff027e24 */ /* 0x000fce000f8e00ff */
.L_x_8:
[----:B------:R-:W-:Y:S02]  /*0e20*/  ULDC.64 UR4, c[0x0][0x5a0] ;  /* 0x0001680000047ab9 */ /* 0x000fe40000000a00 */
[----:B------:R-:W-:-:S04]  /*0e30*/  ISETP.NE.U32.AND P0, PT, RZ, UR4, PT ;  /* 0x00000004ff007c0c */ /* 0x000fc8000bf05070 */
[----:B------:R-:W-:-:S13]  /*0e40*/  ISETP.NE.AND.EX P0, PT, RZ, UR5, PT, P0 ;  /* 0x00000005ff007c0c */ /* 0x000fda000bf05300 */
[----:B------:R-:W-:Y:S05]  /*0e50*/  @!P0 BRA `(.L_x_10) ;  /* 0x00000000001c8947 */ /* 0x000fea0003800000 */
[----:B------:R-:W2:Y:S02]  /*0e60*/  LDC.64 R4, c[0x0][0x5a0] ;  /* 0x00016800ff047b82 */ /* 0x000ea40000000a00 */
[----:B--2---:R-:W2:Y:S02]  /*0e70*/  LDG.E.64 R4, desc[UR36][R4.64] ;  /* 0x0000002404047981 */ /* 0x004ea4000c1e1b00 */
[----:B--2---:R-:W-:-:S04]  /*0e80*/  ISETP.NE.U32.AND P0, PT, R4, RZ, PT ;  /* 0x000000ff0400720c */ /* 0x004fc80003f05070 */
[----:B------:R-:W-:-:S13]  /*0e90*/  ISETP.NE.AND.EX P0, PT, R5, RZ, PT, P0 ;  /* 0x000000ff0500720c */ /* 0x000fda0003f05300 */
[----:B------:R-:W-:Y:S05]  /*0ea0*/  @!P0 BRA `(.L_x_10) ;  /* 0x0000000000088947 */ /* 0x000fea0003800000 */
[----:B------:R2:W5:Y:S01]  /*0eb0*/  LD.E R16, desc[UR36][R4.64] ;  /* 0x0000002404107980 */ /* 0x000562000c101900 */
[----:B------:R-:W-:Y:S05]  /*0ec0*/  BRA `(.L_x_11) ;  /* 0x0000000000247947 */ /* 0x000fea0003800000 */
.L_x_10:
[----:B------:R-:W-:Y:S02]  /*0ed0*/  ULDC.64 UR4, c[0x0][0x590] ;  /* 0x0001640000047ab9 */ /* 0x000fe40000000a00 */
[----:B------:R-:W-:-:S04]  /*0ee0*/  ISETP.NE.U32.AND P0, PT, RZ, UR4, PT ;  /* 0x00000004ff007c0c */ /* 0x000fc8000bf05070 */
[----:B------:R-:W-:-:S13]  /*0ef0*/  ISETP.NE.AND.EX P0, PT, RZ, UR5, PT, P0 ;  /* 0x00000005ff007c0c */ /* 0x000fda000bf05300 */
[----:B------:R-:W-:Y:S05]  /*0f00*/  @!P0 BRA `(.L_x_12) ;  /* 0x00000000000c8947 */ /* 0x000fea0003800000 */
[----:B------:R-:W2:Y:S02]  /*0f10*/  LDC.64 R16, c[0x0][0x590] ;  /* 0x00016400ff107b82 */ /* 0x000ea40000000a00 */
[----:B--2---:R3:W5:Y:S01]  /*0f20*/  LDG.E R16, desc[UR36][R16.64] ;  /* 0x0000002410107981 */ /* 0x004762000c1e1900 */
[----:B------:R-:W-:Y:S05]  /*0f30*/  BRA `(.L_x_11) ;  /* 0x0000000000087947 */ /* 0x000fea0003800000 */
.L_x_12:
[----:B------:R-:W-:Y:S02]  /*0f40*/  ULDC UR4, c[0x0][0x584] ;  /* 0x0001610000047ab9 */ /* 0x000fe40000000800 */
[----:B------:R-:W-:-:S07]  /*0f50*/  IMAD.U32 R16, RZ, RZ, UR4 ;  /* 0x00000004ff107e24 */ /* 0x000fce000f8e00ff */
.L_x_11:
[----:B------:R-:W-:-:S13]  /*0f60*/  LOP3.LUT P0, RZ, R0, 0xff, RZ, 0xc0, !PT ;  /* 0x000000ff00ff7812 */ /* 0x000fda000780c0ff */
[----:B------:R-:W-:Y:S05]  /*0f70*/  @!P0 EXIT ;  /* 0x000000000000894d */ /* 0x000fea0003800000 */
[----:B------:R-:W-:Y:S01]  /*0f80*/  ULDC UR4, c[0x0][0x28c] ;  /* 0x0000a30000047ab9 */ /* 0x000fe20000000800 */
[----:B------:R-:W-:Y:S01]  /*0f90*/  UMOV UR38, URZ ;  /* 0x0000003f00267c82 */ /* 0x000fe20008000000 */
[----:B------:R-:W-:Y:S01]  /*0fa0*/  UIADD3 UR4, UR4, 0x1f, URZ ;  /* 0x0000001f04047890 */ /* 0x000fe2000fffe03f */
[----:B------:R-:W-:-:S03]  /*0fb0*/  UMOV UR39, URZ ;  /* 0x0000003f00277c82 */ /* 0x000fc60008000000 */
[----:B------:R-:W-:-:S04]  /*0fc0*/  USHF.R.S32.HI UR5, URZ, 0x1f, UR4 ;  /* 0x0000001f3f057899 */ /* 0x000fc80008011404 */
[----:B------:R-:W-:-:S04]  /*0fd0*/  ULEA.HI UR5, UR5, UR4, URZ, 0x5 ;  /* 0x0000000405057291 */ /* 0x000fc8000f8f283f */
[----:B------:R-:W-:-:S12]  /*0fe0*/  USHF.R.S32.HI UR40, URZ, 0x5, UR5 ;  /* 0x000000053f287899 */ /* 0x000fd80008011405 */
.L_x_796:
[----:B----4-:R-:W4:Y:S01]  /*0ff0*/  S2R R0, SR_TID.X ;  /* 0x0000000000007919 */ /* 0x010f220000002100 */
[----:B------:R-:W0:Y:S01]  /*1000*/  S2UR UR6, SR_CgaCtaId ;  /* 0x00000000000679c3 */ /* 0x000e220000008800 */
[----:B------:R-:W-:Y:S02]  /*1010*/  UMOV UR41, 0x400 ;  /* 0x0000040000297882 */ /* 0x000fe40000000000 */
[----:B0-----:R-:W-:Y:S01]  /*1020*/  ULEA UR41, UR6, UR41, 0x18 ;  /* 0x0000002906297291 */ /* 0x001fe2000f8ec03f */
[----:B----4-:R-:W-:-:S04]  /*1030*/  LOP3.LUT R0, R0, 0x80, RZ, 0xc0, !PT ;  /* 0x0000008000007812 */ /* 0x010fc800078ec0ff */
[----:B------:R-:W-:-:S06]  /*1040*/  SHF.R.U32.HI R0, RZ, 0x7, R0 ;  /* 0x00000007ff007819 */ /* 0x000fcc0000011600 */
[----:B------:R-:W0:Y:S02]  /*1050*/  SHFL.IDX PT, R0, R0, RZ, 0x1f ;  /* 0x00001fff00007589 */ /* 0x000e2400000e0000 */
[----:B0-----:R-:W-:-:S13]  /*1060*/  R2UR UR4, R0 ;  /* 0x00000000000472ca */ /* 0x001fda00000e0000 */
[----:B------:R-:W-:-:S04]  /*1070*/  ULEA.HI UR5, UR4, UR4, URZ, 0x1 ;  /* 0x0000000404057291 */ /* 0x000fc8000f8f083f */
[----:B------:R-:W-:-:S04]  /*1080*/  ULOP3.LUT UR5, UR5, 0xffffe, URZ, 0xc0, !UPT ;  /* 0x000ffffe05057892 */ /* 0x000fc8000f8ec03f */
[----:B------:R-:W-:-:S03]  /*1090*/  UIADD3 UR5, UR4, -UR5, URZ ;  /* 0x8000000504057290 */ /* 0x000fc6000fffe03f */
[----:B------:R-:W-:Y:S01]  /*10a0*/  ULDC UR4, c[0x0][0x28c] ;  /* 0x0000a30000047ab9 */ /* 0x000fe20000000800 */
[----:B------:R-:W-:Y:S01]  /*10b0*/  ULEA UR5, UR5, UR41, 0xc ;  /* 0x0000002905057291 */ /* 0x000fe2000f8e603f */
[----:B------:R-:W-:-:S03]  /*10c0*/  ISETP.LT.AND P0, PT, RZ, UR4, PT ;  /* 0x00000004ff007c0c */ /* 0x000fc6000bf01270 */
[----:B------:R-:W-:-:S04]  /*10d0*/  UIADD3 UR5, UR5, 0x180, URZ ;  /* 0x0000018005057890 */ /* 0x000fc8000fffe03f */
[----:B------:R-:W-:-:S04]  /*10e0*/  USHF.R.U32.HI UR5, URZ, 0x4, UR5 ;  /* 0x000000043f057899 */ /* 0x000fc80008011605 */
[----:B------:R-:W-:Y:S02]  /*10f0*/  ULOP3.LUT UR42, UR5, 0x3fff, URZ, 0xc0, !UPT ;  /* 0x00003fff052a7892 */ /* 0x000fe4000f8ec03f */
[----:B-1-3-5:R-:W-:Y:S10]  /*1100*/  @P0 BRA `(.L_x_13) ;  /* 0x0000000000400947 */ /* 0x02aff40003800000 */
[----:B------:R-:W-:Y:S01]  /*1110*/  MOV R0, 0x0 ;  /* 0x0000000000007802 */ /* 0x000fe20000000f00 */
[----:B------:R-:W-:Y:S01]  /*1120*/  ULDC.64 UR4, c[0x4][0x68] ;  /* 0x01001a0000047ab9 */ /* 0x000fe20000000a00 */
[----:B------:R-:W-:Y:S01]  /*1130*/  ULDC.64 UR6, c[0x4][0x8] ;  /* 0x0100020000067ab9 */ /* 0x000fe20000000a00 */
[----:B--2---:R-:W-:Y:S01]  /*1140*/  IMAD.U32 R4, RZ, RZ, UR4 ;  /* 0x00000004ff047e24 */ /* 0x004fe2000f8e00ff */
[----:B------:R0:W2:Y:S01]  /*1150*/  LDC.64 R14, c[0x4][R0] ;  /* 0x01000000000e7b82 */ /* 0x0000a20000000a00 */
[----:B------:R-:W-:Y:S01]  /*1160*/  IMAD.U32 R5, RZ, RZ, UR5 ;  /* 0x00000005ff057e24 */ /* 0x000fe2000f8e00ff */
[----:B------:R-:W-:Y:S01]  /*1170*/  ULDC.64 UR4, c[0x4][0x70] ;  /* 0x01001c0000047ab9 */ /* 0x000fe20000000a00 */
[----:B------:R-:W-:Y:S02]  /*1180*/  IMAD.U32 R10, RZ, RZ, UR6 ;  /* 0x00000006ff0a7e24 */ /* 0x000fe4000f8e00ff */
[----:B------:R-:W-:Y:S02]  /*1190*/  IMAD.U32 R6, RZ, RZ, UR4 ;  /* 0x00000004ff067e24 */ /* 0x000fe4000f8e00ff */
[----:B------:R-:W-:-:S02]  /*11a0*/  IMAD.U32 R7, RZ, RZ, UR5 ;  /* 0x00000005ff077e24 */ /* 0x000fc4000f8e00ff */
[----:B------:R-:W-:Y:S02]  /*11b0*/  IMAD.U32 R11, RZ, RZ, UR7 ;  /* 0x00000007ff0b7e24 */ /* 0x000fe4000f8e00ff */
[----:B------:R-:W-:Y:S02]  /*11c0*/  IMAD.MOV.U32 R8, RZ, RZ, 0x1e1 ;  /* 0x000001e1ff087424 */ /* 0x000fe400078e00ff */
[----:B------:R-:W-:Y:S02]  /*11d0*/  IMAD.MOV.U32 R12, RZ, RZ, 0x1 ;  /* 0x00000001ff0c7424 */ /* 0x000fe400078e00ff */
[----:B0-----:R-:W-:-:S07]  /*11e0*/  IMAD.MOV.U32 R13, RZ, RZ, RZ ;  /* 0x000000ffff0d7224 */ /* 0x001fce00078e00ff */
[----:B------:R-:W-:-:S07]  /*11f0*/  LEPC R20, `(.L_x_13) ;  /* 0x000000001014794e */ /* 0x000fce0000000000 */
[----:B-123-5:R-:W-:Y:S05]  /*1200*/  CALL.ABS.NOINC R14 ;  /* 0x000000000e007343 */ /* 0x02efea0003c00000 */
.L_x_13:
[----:B------:R-:W4:Y:S02]  /*1210*/  LDL R20, [R1+0x300] ;  /* 0x0003000001147983 */ /* 0x000f240000100800 */
[----:B----4-:R-:W-:-:S04]  /*1220*/  LOP3.LUT R0, R20, 0x1, RZ, 0xfc, !PT ;  /* 0x0000000114007812 */ /* 0x010fc800078efcff */
[----:B------:R-:W-:-:S13]  /*1230*/  ISETP.NE.AND P0, PT, R0, 0x3, PT ;  /* 0x000000030000780c */ /* 0x000fda0003f05270 */
[----:B------:R-:W-:Y:S05]  /*1240*/  @!P0 BRA `(.L_x_14) ;  /* 0x0000000000048947 */ /* 0x000fea0003800000 */
[----:B------:R-:W-:Y:S01]  /*1250*/  BPT.TRAP 0x1 ;  /* 0x000000040000795c */ /* 0x000fe20000300000 */
.L_x_14:
[----:B-1----:R-:W-:Y:S02]  /*1260*/  IMAD.U32 R3, RZ, RZ, UR39 ;  /* 0x00000027ff037e24 */ /* 0x002fe4000f8e00ff */
[----:B------:R-:W-:-:S03]  /*1270*/  IMAD.U32 R0, RZ, RZ, UR38 ;  /* 0x00000026ff007e24 */ /* 0x000fc6000f8e00ff */
[----:B------:R-:W-:Y:S02]  /*1280*/  LEA R3, R3, UR41, 0x3 ;  /* 0x0000002903037c11 */ /* 0x000fe4000f8e18ff */
[----:B------:R-:W-:-:S04]  /*1290*/  SHF.L.U32 R0, R0, 0x1f, RZ ;  /* 0x0000001f00007819 */ /* 0x000fc800000006ff */
[----:B------:R0:W1:Y:S01]  /*12a0*/  SYNCS.PHASECHK.TRANS64.TRYWAIT P1, [R3+URZ], R0 ;  /* 0x00000000030075a7 */ /* 0x000062000802017f */
[----:B------:R-:W-:Y:S05]  /*12b0*/  @!P0 BRA `(.L_x_15) ;  /* 0x0000000000048947 */ /* 0x000fea0003800000 */
[----:B------:R-:W-:Y:S01]  /*12c0*/  BPT.TRAP 0x1 ;  /* 0x000000040000795c */ /* 0x000fe20000300000 */
.L_x_15:
[----:B-1----:R-:W-:Y:S05]  /*12d0*/  @P1 BRA `(.L_x_16) ;  /* 0x0000000000081947 */ /* 0x002fea0003800000 */
[----:B------:R-:W1:Y:S02]  /*12e0*/  SYNCS.PHASECHK.TRANS64.TRYWAIT P1, [R3+URZ], R0 ;  /* 0x00000000030075a7 */ /* 0x000e64000802017f */
[----:B-1----:R-:W-:Y:S05]  /*12f0*/  @!P1 BRA `(.L_x_17) ;  /* 0x00000228009c9947 */ /* 0x002fea0003800000 */
.L_x_16:
[----:B------:R-:W-:-:S04]  /*1300*/  UISETP.LT.AND UP0, UPT, UR40, 0x1, UPT ;  /* 0x000000012800788c */ /* 0x000fc8000bf01270 */
[----:B------:R-:W-:-:S06]  /*1310*/  USEL UR4, UR40, 0x1, UP0 ;  /* 0x0000000128047887 */ /* 0x000fcc0008000000 */
[----:B--2---:R-:W-:Y:S01]  /*1320*/  IMAD.U32 R5, RZ, RZ, UR4 ;  /* 0x00000004ff057e24 */ /* 0x004fe2000f8e00ff */
[----:B------:R-:W-:Y:S05]  /*1330*/  WARPSYNC.ALL ;  /* 0x0000000000007948 */ /* 0x000fea0003800000 */
[----:B------:R-:W-:-:S04]  /*1340*/  IADD3 R5, -R5, UR40, RZ ;  /* 0x0000002805057c10 */ /* 0x000fc8000fffe1ff */
[----:B------:R-:W-:Y:S01]  /*1350*/  ISETP.GE.AND P1, PT, R5, 0x1, PT ;  /* 0x000000010500780c */ /* 0x000fe20003f26270 */
[----:B------:R-:W-:Y:S01]  /*1360*/  UIADD3 UR4, UR41, 0x12180, URZ ;  /* 0x0001218029047890 */ /* 0x000fe2000fffe03f */
[----:B------:R-:W-:Y:S01]  /*1370*/  WARPGROUP.ARRIVE ;  /* 0x00000000000079c5 */ /* 0x000fe20000000000 */
[----:B------:R-:W-:Y:S01]  /*1380*/  UMOV UR9, 0x80000020 ;  /* 0x8000002000097882 */ /* 0x000fe20000000000 */
[----:B------:R-:W-:Y:S01]  /*1390*/  UMOV UR11, 0x80000020 ;  /* 0x80000020000b7882 */ /* 0x000fe20000000000 */
[----:B------:R-:W-:Y:S01]  /*13a0*/  USHF.R.U32.HI UR4, URZ, 0x4, UR4 ;  /* 0x000000043f047899 */ /* 0x000fe20008011604 */
[----:B------:R2:W-:Y:S01]  /*13b0*/  STL [R1+0x45c], R23 ;  /* 0x00045c1701007387 */ /* 0x0005e20000100800 */
[----:B------:R-:W-:Y:S01]  /*13c0*/  UMOV UR13, UR9 ;  /* 0x00000009000d7c82 */ /* 0x000fe20008000000 */
[----:B------:R-:W-:Y:S01]  /*13d0*/  UMOV UR15, 0x80000020 ;  /* 0x80000020000f7882 */ /* 0x000fe20000000000 */
[----:B------:R-:W-:Y:S01]  /*13e0*/  ULOP3.LUT UR5, UR4, 0x3fff, URZ, 0xc0, !UPT ;  /* 0x00003fff04057892 */ /* 0x000fe2000f8ec03f */
[----:B------:R4:W-:Y:S01]  /*13f0*/  STL [R1+0x458], R22 ;  /* 0x0004581601007387 */ /* 0x0009e20000100800 */
[----:B------:R-:W-:-:S02]  /*1400*/  ULOP3.LUT UR4, UR42, 0x10000, URZ, 0xfc, !UPT ;  /* 0x000100002a047892 */ /* 0x000fc4000f8efc3f */
[----:B------:R-:W-:Y:S01]  /*1410*/  ULOP3.LUT UR5, UR5, 0x10000, URZ, 0xfc, !UPT ;  /* 0x0001000005057892 */ /* 0x000fe2000f8efc3f */
[----:B------:R0:W-:Y:S01]  /*1420*/  STL [R1+0x454], R19 ;  /* 0x0004541301007387 */ /* 0x0001e20000100800 */
[----:B------:R-:W-:Y:S02]  /*1430*/  UIMAD UR6, UR39, 0x300, UR4 ;  /* 0x00000300270678a4 */ /* 0x000fe4000f8e0204 */
[----:B------:R-:W-:Y:S01]  /*1440*/  UIMAD UR7, UR39, 0x600, UR5 ;  /* 0x00000600270778a4 */ /* 0x000fe2000f8e0205 */
[----:B------:R1:W-:Y:S03]  /*1450*/  STL [R1+0x450], R18 ;  /* 0x0004501201007387 */ /* 0x0003e60000100800 */
[----:B------:R-:W-:Y:S01]  /*1460*/  UIADD3 UR14, UR7, 0x300, URZ ;  /* 0x00000300070e7890 */ /* 0x000fe2000fffe03f */
[----:B------:R3:W-:Y:S01]  /*1470*/  STL [R1+0x44c], R17 ;  /* 0x00044c1101007387 */ /* 0x0007e20000100800 */
[----:B------:R-:W-:Y:S01]  /*1480*/  UMOV UR8, UR6 ;  /* 0x0000000600087c82 */ /* 0x000fe20008000000 */
[----:B------:R-:W-:Y:S01]  /*1490*/  UMOV UR10, UR7 ;  /* 0x00000007000a7c82 */ /* 0x000fe20008000000 */
[----:B------:R-:W-:Y:S01]  /*14a0*/  UMOV UR12, UR8 ;  /* 0x00000008000c7c82 */ /* 0x000fe20008000000 */
[----:B------:R-:W-:Y:S01]  /*14b0*/  HGMMA.64x192x16.F32.BF16 R100, gdesc[UR8], RZ, !UPT, gsb0 ;  /* 0x02e00000086479f0 */ /* 0x000fe2000c0018ff */
[----:B-----5:R3:W-:Y:S04]  /*14c0*/  STL [R1+0x448], R16 ;  /* 0x0004481001007387 */ /* 0x0207e80000100800 */
[----:B------:R3:W-:Y:S04]  /*14d0*/  STL [R1+0x444], R5 ;  /* 0x0004440501007387 */ /* 0x0007e80000100800 */
[----:B------:R3:W-:Y:S01]  /*14e0*/  STL [R1+0x440], R2 ;  /* 0x0004400201007387 */ /* 0x0007e20000100800 */
[----:B------:R-:W-:-:S02]  /*14f0*/  WARPGROUP.DEPBAR.LE gsb0, 0x0 ;  /* 0x00008000000079c5 */ /* 0x000fc40000010000 */
[----:B------:R-:W-:Y:S02]  /*1500*/  IMAD.MOV.U32 R76, RZ, RZ, R120 ;  /* 0x000000ffff4c7224 */ /* 0x000fe400078e0078 */
[----:B------:R-:W-:Y:S02]  /*1510*/  IMAD.MOV.U32 R75, RZ, RZ, R121 ;  /* 0x000000ffff4b7224 */ /* 0x000fe400078e0079 */
[----:B------:R-:W-:Y:S02]  /*1520*/  IMAD.MOV.U32 R74, RZ, RZ, R122 ;  /* 0x000000ffff4a7224 */ /* 0x000fe400078e007a */
[----:B------:R-:W-:Y:S02]  /*1530*/  IMAD.MOV.U32 R73, RZ, RZ, R123 ;  /* 0x000000ffff497224 */ /* 0x000fe400078e007b */
[----:B------:R-:W-:Y:S02]  /*1540*/  IMAD.MOV.U32 R72, RZ, RZ, R124 ;  /* 0x000000ffff487224 */ /* 0x000fe400078e007c */
[----:B------:R-:W-:-:S02]  /*1550*/  IMAD.MOV.U32 R71, RZ, RZ, R125 ;  /* 0x000000ffff477224 */ /* 0x000fc400078e007d */
        /* <DEDUP_REMOVED lines=47> */
[----:B--2---:R-:W-:-:S02]  /*1850*/  IMAD.MOV.U32 R23, RZ, RZ, R173 ;  /* 0x000000ffff177224 */ /* 0x004fc400078e00ad */
[----:B----4-:R-:W-:Y:S02]  /*1860*/  IMAD.MOV.U32 R22, RZ, RZ, R174 ;  /* 0x000000ffff167224 */ /* 0x010fe400078e00ae */
[----:B------:R-:W-:Y:S02]  /*1870*/  IMAD.MOV.U32 R21, RZ, RZ, R175 ;  /* 0x000000ffff157224 */ /* 0x000fe400078e00af */
[----:B------:R-:W-:Y:S02]  /*1880*/  IMAD.MOV.U32 R20, RZ, RZ, R176 ;  /* 0x000000ffff147224 */ /* 0x000fe400078e00b0 */
[----:B0-----:R-:W-:Y:S02]  /*1890*/  IMAD.MOV.U32 R19, RZ, RZ, R177 ;  /* 0x000000ffff137224 */ /* 0x001fe400078e00b1 */
[----:B-1----:R-:W-:Y:S02]  /*18a0*/  IMAD.MOV.U32 R18, RZ, RZ, R178 ;  /* 0x000000ffff127224 */ /* 0x002fe400078e00b2 */
[----:B---3--:R-:W-:-:S02]  /*18b0*/  IMAD.MOV.U32 R17, RZ, RZ, R179 ;  /* 0x000000ffff117224 */ /* 0x008fc400078e00b3 */
        /* <DEDUP_REMOVED lines=16> */
[----:B------:R-:W-:Y:S01]  /*19c0*/  WARPGROUP.ARRIVE ;  /* 0x00000000000079c5 */ /* 0x000fe20000000000 */
[----:B------:R-:W-:Y:S02]  /*19d0*/  IMAD.MOV.U32 R96, RZ, RZ, R100 ;  /* 0x000000ffff607224 */ /* 0x000fe400078e0064 */
[----:B------:R-:W-:-:S02]  /*19e0*/  IMAD.MOV.U32 R95, RZ, RZ, R101 ;  /* 0x000000ffff5f7224 */ /* 0x000fc400078e0065 */
[----:B------:R-:W-:Y:S01]  /*19f0*/  IMAD.MOV.U32 R94, RZ, RZ, R102 ;  /* 0x000000ffff5e7224 */ /* 0x000fe200078e0066 */
[----:B------:R-:W-:Y:S01]  /*1a00*/  HGMMA.64x192x16.F32.BF16 R120, gdesc[UR12], RZ, !UPT, gsb0 ;  /* 0x02e000000c7879f0 */ /* 0x000fe2000c0018ff */
[----:B------:R-:W-:Y:S01]  /*1a10*/  IMAD.MOV.U32 R93, RZ, RZ, R103 ;  /* 0x000000ffff5d7224 */ /* 0x000fe200078e0067 */
[----:B------:R-:W-:Y:S01]  /*1a20*/  UIADD3 UR12, UR6, 0x200, URZ ;  /* 0x00000200060c7890 */ /* 0x000fe2000fffe03f */
[----:B------:R-:W-:Y:S01]  /*1a30*/  IMAD.MOV.U32 R92, RZ, RZ, R104 ;  /* 0x000000ffff5c7224 */ /* 0x000fe200078e0068 */
[----:B------:R-:W-:Y:S01]  /*1a40*/  UMOV UR13, 0x80000020 ;  /* 0x80000020000d7882 */ /* 0x000fe20000000000 */
        /* <DEDUP_REMOVED lines=14> */
[----:B------:R-:W-:Y:S01]  /*1b30*/  IMAD.MOV.U32 R77, RZ, RZ, R119 ;  /* 0x000000ffff4d7224 */ /* 0x000fe200078e0077 */
[----:B------:R-:W-:-:S02]  /*1b40*/  WARPGROUP.DEPBAR.LE gsb0, 0x0 ;  /* 0x00008000000079c5 */ /* 0x000fc40000010000 */
[----:B------:R0:W-:Y:S04]  /*1b50*/  STL.64 [R1+0x5d8], R214 ;  /* 0x0005d8d601007387 */ /* 0x0001e80000100a00 */
[----:B------:R1:W-:Y:S04]  /*1b60*/  STL.64 [R1+0x5d0], R212 ;  /* 0x0005d0d401007387 */ /* 0x0003e80000100a00 */
[----:B------:R2:W-:Y:S04]  /*1b70*/  STL.64 [R1+0x5c8], R210 ;  /* 0x0005c8d201007387 */ /* 0x0005e80000100a00 */
[----:B------:R3:W-:Y:S01]  /*1b80*/  STL.64 [R1+0x5c0], R208 ;  /* 0x0005c0d001007387 */ /* 0x0007e20000100a00 */
[----:B0-----:R-:W-:-:S02]  /*1b90*/  IMAD.MOV.U32 R214, RZ, RZ, R2 ;  /* 0x000000ffffd67224 */ /* 0x001fc400078e0002 */
[----:B------:R-:W-:Y:S01]  /*1ba0*/  IMAD.MOV.U32 R215, RZ, RZ, R0 ;  /* 0x000000ffffd77224 */ /* 0x000fe200078e0000 */
[----:B------:R0:W-:Y:S01]  /*1bb0*/  STL.64 [R1+0x5b8], R206 ;  /* 0x0005b8ce01007387 */ /* 0x0001e20000100a00 */
[----:B-1----:R-:W-:Y:S02]  /*1bc0*/  IMAD.MOV.U32 R212, RZ, RZ, R4 ;  /* 0x000000ffffd47224 */ /* 0x002fe400078e0004 */
[----:B------:R-:W-:Y:S01]  /*1bd0*/  IMAD.MOV.U32 R213, RZ, RZ, R3 ;  /* 0x000000ffffd57224 */ /* 0x000fe200078e0003 */
[----:B------:R1:W-:Y:S01]  /*1be0*/  STL.64 [R1+0x5b0], R204 ;  /* 0x0005b0cc01007387 */ /* 0x0003e20000100a00 */
[----:B--2---:R-:W-:Y:S02]  /*1bf0*/  IMAD.MOV.U32 R210, RZ, RZ, R6 ;  /* 0x000000ffffd27224 */ /* 0x004fe400078e0006 */
[----:B------:R-:W-:Y:S01]  /*1c00*/  IMAD.MOV.U32 R211, RZ, RZ, R5 ;  /* 0x000000ffffd37224 */ /* 0x000fe200078e0005 */
[----:B------:R2:W-:Y:S01]  /*1c10*/  STL.64 [R1+0x5a8], R202 ;  /* 0x0005a8ca01007387 */ /* 0x0005e20000100a00 */
[----:B---3--:R-:W-:-:S02]  /*1c20*/  IMAD.MOV.U32 R208, RZ, RZ, R8 ;  /* 0x000000ffffd07224 */ /* 0x008fc400078e0008 */
[----:B------:R-:W-:Y:S01]  /*1c30*/  IMAD.MOV.U32 R209, RZ, RZ, R7 ;  /* 0x000000ffffd17224 */ /* 0x000fe200078e0007 */
[----:B------:R3:W-:Y:S01]  /*1c40*/  STL.64 [R1+0x5a0], R200 ;  /* 0x0005a0c801007387 */ /* 0x0007e20000100a00 */
[----:B0-----:R-:W-:Y:S02]  /*1c50*/  IMAD.MOV.U32 R206, RZ, RZ, R10 ;  /* 0x000000ffffce7224 */ /* 0x001fe400078e000a */
[----:B------:R-:W-:Y:S01]  /*1c60*/  IMAD.MOV.U32 R207, RZ, RZ, R9 ;  /* 0x000000ffffcf7224 */ /* 0x000fe200078e0009 */
[----:B------:R0:W-:Y:S01]  /*1c70*/  STL.64 [R1+0x598], R198 ;  /* 0x000598c601007387 */ /* 0x0001e20000100a00 */
[----:B-1----:R-:W-:Y:S02]  /*1c80*/  IMAD.MOV.U32 R204, RZ, RZ, R12 ;  /* 0x000000ffffcc7224 */ /* 0x002fe400078e000c */
[----:B------:R-:W-:Y:S01]  /*1c90*/  IMAD.MOV.U32 R205, RZ, RZ, R11 ;  /* 0x000000ffffcd7224 */ /* 0x000fe200078e000b */
[----:B------:R1:W-:Y:S01]  /*1ca0*/  STL.64 [R1+0x590], R196 ;  /* 0x000590c401007387 */ /* 0x0003e20000100a00 */
[----:B--2---:R-:W-:-:S02]  /*1cb0*/  IMAD.MOV.U32 R202, RZ, RZ, R14 ;  /* 0x000000ffffca7224 */ /* 0x004fc400078e000e */
[----:B------:R-:W-:Y:S01]  /*1cc0*/  IMAD.MOV.U32 R203, RZ, RZ, R13 ;  /* 0x000000ffffcb7224 */ /* 0x000fe200078e000d */
[----:B------:R2:W-:Y:S01]  /*1cd0*/  STL.64 [R1+0x588], R194 ;  /* 0x000588c201007387 */ /* 0x0005e20000100a00 */
[----:B---3--:R-:W-:Y:S02]  /*1ce0*/  IMAD.MOV.U32 R200, RZ, RZ, R16 ;  /* 0x000000ffffc87224 */ /* 0x008fe400078e0010 */
[----:B------:R-:W-:Y:S01]  /*1cf0*/  IMAD.MOV.U32 R201, RZ, RZ, R15 ;  /* 0x000000ffffc97224 */ /* 0x000fe200078e000f */
[----:B------:R3:W-:Y:S01]  /*1d00*/  STL.64 [R1+0x580], R192 ;  /* 0x000580c001007387 */ /* 0x0007e20000100a00 */
[----:B0-----:R-:W-:Y:S02]  /*1d10*/  IMAD.MOV.U32 R198, RZ, RZ, R18 ;  /* 0x000000ffffc67224 */ /* 0x001fe400078e0012 */
[----:B------:R-:W-:Y:S01]  /*1d20*/  IMAD.MOV.U32 R199, RZ, RZ, R17 ;  /* 0x000000ffffc77224 */ /* 0x000fe200078e0011 */
[----:B------:R0:W-:Y:S01]  /*1d30*/  STL.64 [R1+0x578], R190 ;  /* 0x000578be01007387 */ /* 0x0001e20000100a00 */
[----:B-1----:R-:W-:-:S02]  /*1d40*/  IMAD.MOV.U32 R196, RZ, RZ, R20 ;  /* 0x000000ffffc47224 */ /* 0x002fc400078e0014 */
[----:B------:R-:W-:Y:S01]  /*1d50*/  IMAD.MOV.U32 R197, RZ, RZ, R19 ;  /* 0x000000ffffc57224 */ /* 0x000fe200078e0013 */
[----:B------:R1:W-:Y:S01]  /*1d60*/  STL.64 [R1+0x570], R188 ;  /* 0x000570bc01007387 */ /* 0x0003e20000100a00 */
[----:B--2---:R-:W-:Y:S02]  /*1d70*/  IMAD.MOV.U32 R194, RZ, RZ, R22 ;  /* 0x000000ffffc27224 */ /* 0x004fe400078e0016 */
[----:B------:R-:W-:Y:S01]  /*1d80*/  IMAD.MOV.U32 R195, RZ, RZ, R21 ;  /* 0x000000ffffc37224 */ /* 0x000fe200078e0015 */
[----:B------:R2:W-:Y:S01]  /*1d90*/  STL.64 [R1+0x568], R186 ;  /* 0x000568ba01007387 */ /* 0x0005e20000100a00 */
[----:B---3--:R-:W-:Y:S02]  /*1da0*/  IMAD.MOV.U32 R192, RZ, RZ, R24 ;  /* 0x000000ffffc07224 */ /* 0x008fe400078e0018 */
[----:B------:R-:W-:Y:S01]  /*1db0*/  IMAD.MOV.U32 R193, RZ, RZ, R23 ;  /* 0x000000ffffc17224 */ /* 0x000fe200078e0017 */
        /* <DEDUP_REMOVED lines=99> */
[----:B------:R-:W-:Y:S01]  /*23f0*/  STL.64 [R1+0x758], R214 ;  /* 0x000758d601007387 */ /* 0x000fe20000100a00 */
[----:B-1----:R-:W-:-:S02]  /*2400*/  IMAD.MOV.U32 R124, RZ, RZ, R92 ;  /* 0x000000ffff7c7224 */ /* 0x002fc400078e005c */
[----:B------:R-:W-:Y:S01]  /*2410*/  IMAD.MOV.U32 R125, RZ, RZ, R91 ;  /* 0x000000ffff7d7224 */ /* 0x000fe200078e005b */
[----:B------:R-:W-:Y:S01]  /*2420*/  STL.64 [R1+0x750], R212 ;  /* 0x000750d401007387 */ /* 0x000fe20000100a00 */
[----:B--2---:R-:W-:Y:S02]  /*2430*/  IMAD.MOV.U32 R122, RZ, RZ, R94 ;  /* 0x000000ffff7a7224 */ /* 0x004fe400078e005e */
[----:B------:R-:W-:Y:S01]  /*2440*/  IMAD.MOV.U32 R123, RZ, RZ, R93 ;  /* 0x000000ffff7b7224 */ /* 0x000fe200078e005d */
[----:B------:R-:W-:Y:S01]  /*2450*/  STL.64 [R1+0x748], R210 ;  /* 0x000748d201007387 */ /* 0x000fe20000100a00 */
[----:B---3--:R-:W-:Y:S02]  /*2460*/  IMAD.MOV.U32 R120, RZ, RZ, R96 ;  /* 0x000000ffff787224 */ /* 0x008fe400078e0060 */
[----:B------:R-:W-:Y:S01]  /*2470*/  IMAD.MOV.U32 R121, RZ, RZ, R95 ;  /* 0x000000ffff797224 */ /* 0x000fe200078e005f */
[----:B------:R-:W-:Y:S01]  /*2480*/  STL.64 [R1+0x740], R208 ;  /* 0x000740d001007387 */ /* 0x000fe20000100a00 */
[----:B------:R-:W-:-:S03]  /*2490*/  WARPGROUP.ARRIVE ;  /* 0x00000000000079c5 */ /* 0x000fc60000000000 */
[----:B------:R-:W-:Y:S03]  /*24a0*/  STL.64 [R1+0x738], R206 ;  /* 0x000738ce01007387 */ /* 0x000fe60000100a00 */
[----:B------:R-:W-:Y:S01]  /*24b0*/  HGMMA.64x192x16.F32.BF16 R24, gdesc[UR12], RZ, !UPT, gsb0 ;  /* 0x02e000000c1879f0 */ /* 0x000fe2000c0018ff */
[----:B------:R-:W-:Y:S01]  /*24c0*/  STL.64 [R1+0x730], R204 ;  /* 0x000730cc01007387 */ /* 0x000fe20000100a00 */
[----:B------:R-:W-:Y:S01]  /*24d0*/  UMOV UR14, UR10 ;  /* 0x0000000a000e7c82 */ /* 0x000fe20008000000 */
[----:B------:R-:W-:Y:S02]  /*24e0*/  UMOV UR15, UR11 ;  /* 0x0000000b000f7c82 */ /* 0x000fe40008000000 */
[----:B------:R-:W-:Y:S04]  /*24f0*/  STL.64 [R1+0x728], R202 ;  /* 0x000728ca01007387 */ /* 0x000fe80000100a00 */
        /* <DEDUP_REMOVED lines=40> */
[----:B------:R0:W-:Y:S01]  /*2780*/  STL.64 [R1+0x5e0], R120 ;  /* 0x0005e07801007387 */ /* 0x0001e20000100a00 */
[----:B------:R-:W-:-:S02]  /*2790*/  WARPGROUP.DEPBAR.LE gsb0, 0x0 ;  /* 0x00008000000079c5 */ /* 0x000fc40000010000 */
[----:B0-----:R-:W-:-:S06]  /*27a0*/  WARPGROUP.ARRIVE ;  /* 0x00000000000079c5 */ /* 0x001fcc0000000000 */
[----:B------:R-:W-:Y:S03]  /*27b0*/  HGMMA.64x192x16.F32.BF16 R120, gdesc[UR12], RZ, !UPT, gsb0 ;  /* 0x02e000000c7879f0 */ /* 0x000fe6000c0018ff */
[----:B------:R-:W-:Y:S02]  /*27c0*/  WARPGROUP.DEPBAR.LE gsb0, 0x0 ;  /* 0x00008000000079c5 */ /* 0x000fe40000010000 */
[----:B------:R-:W-:Y:S01]  /*27d0*/  STL.64 [R1], R120 ;  /* 0x0000007801007387 */ /* 0x000fe20000100a00 */
[----:B------:R-:W-:Y:S02]  /*27e0*/  IMAD.MOV.U32 R3, RZ, RZ, R214 ;  /* 0x000000ffff037224 */ /* 0x000fe400078e00d6 */
[----:B------:R-:W-:Y:S01]  /*27f0*/  IMAD.MOV.U32 R0, RZ, RZ, R215 ;  /* 0x000000ffff007224 */ /* 0x000fe200078e00d7 */
[----:B------:R-:W-:Y:S01]  /*2800*/  STL.64 [R1+0x8], R122 ;  /* 0x0000087a01007387 */ /* 0x000fe20000100a00 */
[----:B------:R-:W-:-:S02]  /*2810*/  IMAD.MOV.U32 R6, RZ, RZ, R212 ;  /* 0x000000ffff067224 */ /* 0x000fc400078e00d4 */
[----:B------:R-:W-:Y:S01]  /*2820*/  IMAD.MOV.U32 R4, RZ, RZ, R213 ;  /* 0x000000ffff047224 */ /* 0x000fe200078e00d5 */
[----:B------:R-:W-:Y:S01]  /*2830*/  STL.64 [R1+0x10], R124 ;  /* 0x0000107c01007387 */ /* 0x000fe20000100a00 */
[----:B------:R-:W-:Y:S02]  /*2840*/  IMAD.MOV.U32 R8, RZ, RZ, R210 ;  /* 0x000000ffff087224 */ /* 0x000fe400078e00d2 */
[----:B------:R-:W-:Y:S01]  /*2850*/  IMAD.MOV.U32 R7, RZ, RZ, R211 ;  /* 0x000000ffff077224 */ /* 0x000fe200078e00d3 */
[----:B------:R-:W-:Y:S01]  /*2860*/  STL.64 [R1+0x18], R126 ;  /* 0x0000187e01007387 */ /* 0x000fe20000100a00 */
        /* <DEDUP_REMOVED lines=54> */
[----:B------:R-:W-:-:S03]  /*2bd0*/  IMAD.MOV.U32 R23, RZ, RZ, R173 ;  /* 0x000000ffff177224 */ /* 0x000fc600078e00ad */
[----:B------:R-:W-:Y:S04]  /*2be0*/  STL.64 [R1+0xb0], R164 ;  /* 0x0000b0a401007387 */ /* 0x000fe80000100a00 */
[----:B------:R-:W-:Y:S04]  /*2bf0*/  STL.64 [R1+0xb8], R166 ;  /* 0x0000b8a601007387 */ /* 0x000fe80000100a00 */
[----:B------:R-:W-:Y:S04]  /*2c00*/  STL.64 [R1+0xc0], R168 ;  /* 0x0000c0a801007387 */ /* 0x000fe80000100a00 */
[----:B------:R-:W-:Y:S04]  /*2c10*/  STL.64 [R1+0xc8], R170 ;  /* 0x0000c8aa01007387 */ /* 0x000fe80000100a00 */
[----:B------:R0:W-:Y:S04]  /*2c20*/  STL [R1+0xd0], R172 ;  /* 0x0000d0ac01007387 */ /* 0x0001e80000100800 */
[----:B------:R-:W2:Y:S04]  /*2c30*/  LDL.LU.64 R214, [R1+0x758] ;  /* 0x0007580001d67983 */ /* 0x000ea80000300a00 */
        /* <DEDUP_REMOVED lines=20> */
[----:B0-----:R-:W2:Y:S04]  /*2d80*/  LDL.LU.64 R172, [R1+0x6b0] ;  /* 0x0006b00001ac7983 */ /* 0x001ea80000300a00 */
        /* <DEDUP_REMOVED lines=25> */
[----:B------:R-:W2:Y:S01]  /*2f20*/  LDL.LU.64 R120, [R1+0x5e0] ;  /* 0x0005e00001787983 */ /* 0x000ea20000300a00 */
[----:B------:R-:W-:-:S02]  /*2f30*/  UIADD3 UR8, UR6, 0x2, URZ ;  /* 0x0000000206087890 */ /* 0x000fc4000fffe03f */
[----:B------:R-:W-:Y:S01]  /*2f40*/  UIADD3 UR10, UR7, 0x2, URZ ;  /* 0x00000002070a7890 */ /* 0x000fe2000fffe03f */
[----:B------:R-:W-:Y:S01]  /*2f50*/  UMOV UR9, 0x80000020 ;  /* 0x8000002000097882 */ /* 0x000fe20000000000 */
[----:B------:R-:W-:Y:S01]  /*2f60*/  UMOV UR11, 0x80000020 ;  /* 0x80000020000b7882 */ /* 0x000fe20000000000 */
[----:B--2---:R-:W-:-:S06]  /*2f70*/  WARPGROUP.ARRIVE ;  /* 0x00000000000079c5 */ /* 0x004fcc0000000000 */
[----:B------:R-:W-:Y:S03]  /*2f80*/  HGMMA.64x192x16.F32.BF16 R120, gdesc[UR8], R120, gsb0 ;  /* 0x02e00000087879f0 */ /* 0x000fe60008001878 */
[----:B------:R-:W-:Y:S02]  /*2f90*/  WARPGROUP.DEPBAR.LE gsb0, 0x0 ;  /* 0x00008000000079c5 */ /* 0x000fe40000010000 */
        /* <DEDUP_REMOVED lines=47> */
[----:B------:R0:W-:Y:S04]  /*3290*/  STL.64 [R1+0x2f8], R214 ;  /* 0x0002f8d601007387 */ /* 0x0001e80000100a00 */
        /* <DEDUP_REMOVED lines=48> */
[----:B------:R-:W-:Y:S01]  /*35a0*/  UIADD3 UR14, UR7, 0x302, URZ ;  /* 0x00000302070e7890 */ /* 0x000fe2000fffe03f */
[----:B------:R-:W-:Y:S01]  /*35b0*/  UMOV UR12, UR8 ;  /* 0x00000008000c7c82 */ /* 0x000fe20008000000 */
[----:B------:R-:W-:Y:S01]  /*35c0*/  UMOV UR13, UR9 ;  /* 0x00000009000d7c82 */ /* 0x000fe20008000000 */
        /* <DEDUP_REMOVED lines=42> */
[----:B0-----:R-:W2:Y:S04]  /*3870*/  LDL.LU R140, [R1] ;  /* 0x00000000018c7983 */ /* 0x001ea80000300800 */
[----:B------:R-:W2:Y:S04]  /*3880*/  LDL.LU R141, [R1+0x4] ;  /* 0x00000400018d7983 */ /* 0x000ea80000300800 */
        /* <DEDUP_REMOVED lines=50> */
[----:B------:R-:W2:Y:S01]  /*3bb0*/  LDL.LU R192, [R1+0xd0] ;  /* 0x0000d00001c07983 */ /* 0x000ea20000300800 */
[----:B------:R-:W-:Y:S01]  /*3bc0*/  UIADD3 UR12, UR6, 0x202, URZ ;  /* 0x00000202060c7890 */ /* 0x000fe2000fffe03f */
[----:B------:R-:W-:Y:S01]  /*3bd0*/  WARPGROUP.ARRIVE ;  /* 0x00000000000079c5 */ /* 0x000fe20000000000 */
[----:B------:R-:W-:Y:S01]  /*3be0*/  UMOV UR13, 0x80000020 ;  /* 0x80000020000d7882 */ /* 0x000fe20000000000 */
[----:B------:R-:W-:-:S02]  /*3bf0*/  IMAD.MOV.U32 R201, RZ, RZ, R235 ;  /* 0x000000ffffc97224 */ /* 0x000fc400078e00eb */
[----:B------:R-:W-:Y:S02]  /*3c00*/  IMAD.MOV.U32 R202, RZ, RZ, R234 ;  /* 0x000000ffffca7224 */ /* 0x000fe400078e00ea */
[----:B------:R-:W-:Y:S02]  /*3c10*/  IMAD.MOV.U32 R203, RZ, RZ, R233 ;  /* 0x000000ffffcb7224 */ /* 0x000fe400078e00e9 */
[----:B------:R-:W-:Y:S01]  /*3c20*/  HGMMA.64x192x16.F32.BF16 R24, gdesc[UR12], R24, gsb0 ;  /* 0x02e000000c1879f0 */ /* 0x000fe20008001818 */
        /* <DEDUP_REMOVED lines=19> */
[----:B------:R-:W-:Y:S01]  /*3d60*/  IMAD.MOV.U32 R200, RZ, RZ, R2 ;  /* 0x000000ffffc87224 */ /* 0x000fe200078e0002 */
[----:B------:R-:W-:Y:S01]  /*3d70*/  UMOV UR8, UR12 ;  /* 0x0000000c00087c82 */ /* 0x000fe20008000000 */
[----:B------:R-:W-:Y:S01]  /*3d80*/  IMAD.MOV.U32 R221, RZ, RZ, R21 ;  /* 0x000000ffffdd7224 */ /* 0x000fe200078e0015 */
[----:B------:R-:W-:Y:S01]  /*3d90*/  UMOV UR9, UR13 ;  /* 0x0000000d00097c82 */ /* 0x000fe20008000000 */
[----:B------:R-:W-:Y:S01]  /*3da0*/  IMAD.MOV.U32 R222, RZ, RZ, R20 ;  /* 0x000000ffffde7224 */ /* 0x000fe200078e0014 */
[----:B------:R0:W5:Y:S01]  /*3db0*/  LDL.LU R23, [R1+0x45c] ;  /* 0x00045c0001177983 */ /* 0x0001620000300800 */
[----:B------:R-:W-:-:S02]  /*3dc0*/  IMAD.MOV.U32 R223, RZ, RZ, R15 ;  /* 0x000000ffffdf7224 */ /* 0x000fc400078e000f */
[----:B------:R-:W-:Y:S01]  /*3dd0*/  IMAD.MOV.U32 R224, RZ, RZ, R14 ;  /* 0x000000ffffe07224 */ /* 0x000fe200078e000e */
[----:B------:R0:W5:Y:S01]  /*3de0*/  LDL.LU R22, [R1+0x458] ;  /* 0x0004580001167983 */ /* 0x0001620000300800 */
[----:B------:R-:W-:Y:S02]  /*3df0*/  IMAD.MOV.U32 R225, RZ, RZ, R13 ;  /* 0x000000ffffe17224 */ /* 0x000fe400078e000d */
[----:B------:R-:W-:Y:S01]  /*3e00*/  IMAD.MOV.U32 R226, RZ, RZ, R12 ;  /* 0x000000ffffe27224 */ /* 0x000fe200078e000c */
[----:B------:R0:W5:Y:S01]  /*3e10*/  LDL.LU R19, [R1+0x454] ;  /* 0x0004540001137983 */ /* 0x0001620000300800 */
[----:B------:R-:W-:Y:S02]  /*3e20*/  IMAD.MOV.U32 R227, RZ, RZ, R11 ;  /* 0x000000ffffe37224 */ /* 0x000fe400078e000b */
        /* <DEDUP_REMOVED lines=11> */
[----:B------:R-:W-:-:S03]  /*3ee0*/  IMAD.MOV.U32 R235, RZ, RZ, R0 ;  /* 0x000000ffffeb7224 */ /* 0x000fc600078e0000 */
[----:B------:R0:W5:Y:S01]  /*3ef0*/  LDL.LU R2, [R1+0x440] ;  /* 0x0004400001027983 */ /* 0x0001620000300800 */
[----:B------:R-:W-:Y:S02]  /*3f00*/  WARPGROUP.DEPBAR.LE gsb0, 0x0 ;  /* 0x00008000000079c5 */ /* 0x000fe40000010000 */
[----:B--2---:R-:W-:-:S06]  /*3f10*/  WARPGROUP.ARRIVE ;  /* 0x00000000000079c5 */ /* 0x004fcc0000000000 */
[----:B------:R-:W-:Y:S03]  /*3f20*/  HGMMA.64x192x16.F32.BF16 R140, gdesc[UR8], R140, gsb0 ;  /* 0x02e00000088c79f0 */ /* 0x000fe6000800188c */
[----:B------:R-:W-:Y:S02]  /*3f30*/  WARPGROUP.DEPBAR.LE gsb0, 0x0 ;  /* 0x00008000000079c5 */ /* 0x000fe40000010000 */
[----:B------:R-:W-:Y:S04]  /*3f40*/  STL.64 [R1], R140 ;  /* 0x0000008c01007387 */ /* 0x000fe80000100a00 */
        /* <DEDUP_REMOVED lines=47> */
[----:B-1----:R0:W5:Y:S04]  /*4240*/  LDL.LU.64 R214, [R1+0x438] ;  /* 0x0004380001d67983 */ /* 0x0021680000300a00 */
[----:B------:R0:W5:Y:S04]  /*4250*/  LDL.LU.64 R212, [R1+0x430] ;  /* 0x0004300001d47983 */ /* 0x0001680000300a00 */
        /* <DEDUP_REMOVED lines=35> */
[----:B------:R0:W5:Y:S01]  /*4490*/  LDL.LU.64 R140, [R1+0x310] ;  /* 0x00031000018c7983 */ /* 0x0001620000300a00 */
[----:B------:R-:W-:Y:S05]  /*44a0*/  @!P1 BRA `(.L_x_18) ;  /* 0x0000003c00789947 */ /* 0x000fea0003800000 */
[----:B------:R-:W-:Y:S01]  /*44b0*/  UIADD3 UR6, UR39, 0x1, URZ ;  /* 0x0000000127067890 */ /* 0x000fe2000fffe03f */
[----:B-----5:R-:W-:-:S03]  /*44c0*/  IMAD.MOV.U32 R0, RZ, RZ, R5 ;  /* 0x000000ffff007224 */ /* 0x020fc600078e0005 */
[----:B------:R-:W-:-:S04]  /*44d0*/  UISETP.NE.AND UP0, UPT, UR6, 0x6, UPT ;  /* 0x000000060600788c */ /* 0x000fc8000bf05270 */
[----:B------:R-:W-:Y:S02]  /*44e0*/  USEL UR7, URZ, 0x1, UP0 ;  /* 0x000000013f077887 */ /* 0x000fe40008000000 */
[----:B------:R-:W-:Y:S02]  /*44f0*/  USEL UR6, UR6, URZ, UP0 ;  /* 0x0000003f06067287 */ /* 0x000fe40008000000 */
[----:B------:R-:W-:-:S06]  /*4500*/  ULOP3.LUT UR7, UR38, UR7, URZ, 0x3c, !UPT ;  /* 0x0000000726077292 */ /* 0x000fcc000f8e3c3f */
[----:B------:R-:W-:Y:S01]  /*4510*/  IMAD.U32 R3, RZ, RZ, UR7 ;  /* 0x00000007ff037e24 */ /* 0x000fe2000f8e00ff */
[----:B------:R-:W-:-:S06]  /*4520*/  UMOV UR7, UR39 ;  /* 0x0000002700077c82 */ /* 0x000fcc0008000000 */
.L_x_25:
[----:B------:R-:W-:Y:S05]  /*4530*/  @!P0 BRA `(.L_x_19) ;  /* 0x0000000000048947 */ /* 0x000fea0003800000 */
[----:B------:R-:W-:Y:S01]  /*4540*/  BPT.TRAP 0x1 ;  /* 0x000000040000795c */ /* 0x000fe20000300000 */
.L_x_19:
[----:B------:R-:W-:Y:S01]  /*4550*/  ULEA UR8, UR6, UR41, 0x3 ;  /* 0x0000002906087291 */ /* 0x000fe2000f8e183f */
[----:B------:R-:W-:-:S08]  /*4560*/  SHF.L.U32 R4, R3, 0x1f, RZ ;  /* 0x0000001f03047819 */ /* 0x000fd000000006ff */
[----:B------:R1:W2:Y:S01]  /*4570*/  SYNCS.PHASECHK.TRANS64.TRYWAIT P1, [UR8], R4 ;  /* 0x00000004ff0075a7 */ /* 0x0002a20008020148 */
[----:B------:R-:W-:Y:S05]  /*4580*/  @!P0 BRA `(.L_x_20) ;  /* 0x0000000000048947 */ /* 0x000fea0003800000 */
[----:B------:R-:W-:Y:S01]  /*4590*/  BPT.TRAP 0x1 ;  /* 0x000000040000795c */ /* 0x000fe20000300000 */
.L_x_20:
[----:B--2---:R-:W-:Y:S05]  /*45a0*/  @P1 BRA `(.L_x_21) ;  /* 0x0000000000081947 */ /* 0x004fea0003800000 */
[----:B------:R-:W2:Y:S02]  /*45b0*/  SYNCS.PHASECHK.TRANS64.TRYWAIT P1, [UR8], R4 ;  /* 0x00000004ff0075a7 */ /* 0x000ea40008020148 */
[----:B--2---:R-:W-:Y:S05]  /*45c0*/  @!P1 BRA `(.L_x_22) ;  /* 0x000001f400fc9947 */ /* 0x004fea0003800000 */
.L_x_21:
        /* <DEDUP_REMOVED lines=48> */
[----:B---3--:R-:W3:Y:S04]  /*48d0*/  LDL.LU.64 R24, [R1+0x180] ;  /* 0x0001800001187983 */ /* 0x008ee80000300a00 */
[----:B------:R-:W3:Y:S04]  /*48e0*/  LDL.LU.64 R26, [R1+0x188] ;  /* 0x00018800011a7983 */ /* 0x000ee80000300a00 */
        /* <DEDUP_REMOVED lines=45> */
[----:B------:R-:W3:Y:S01]  /*4bc0*/  LDL.LU.64 R118, [R1+0x2f8] ;  /* 0x0002f80001767983 */ /* 0x000ee20000300a00 */
[----:B------:R-:W-:-:S02]  /*4bd0*/  UIMAD UR16, UR6, 0x300, UR4 ;  /* 0x00000300061078a4 */ /* 0x000fc4000f8e0204 */
[----:B------:R-:W-:Y:S01]  /*4be0*/  UIMAD UR17, UR6, 0x600, UR5 ;  /* 0x00000600061178a4 */ /* 0x000fe2000f8e0205 */
[----:B------:R-:W-:Y:S01]  /*4bf0*/  STL [R1+0x464], R23 ;  /* 0x0004641701007387 */ /* 0x000fe20000100800 */
[----:B------:R-:W-:Y:S01]  /*4c00*/  UMOV UR9, 0x80000020 ;  /* 0x8000002000097882 */ /* 0x000fe20000000000 */
[----:B------:R-:W-:Y:S02]  /*4c10*/  UMOV UR11, 0x80000020 ;  /* 0x80000020000b7882 */ /* 0x000fe40000000000 */
[----:B------:R-:W-:Y:S02]  /*4c20*/  UMOV UR8, UR16 ;  /* 0x0000001000087c82 */ /* 0x000fe40008000000 */
[----:B------:R-:W-:Y:S01]  /*4c30*/  UMOV UR10, UR17 ;  /* 0x00000011000a7c82 */ /* 0x000fe20008000000 */
[----:B------:R-:W-:Y:S01]  /*4c40*/  UIADD3 UR14, UR17, 0x300, URZ ;  /* 0x00000300110e7890 */ /* 0x000fe2000fffe03f */
[----:B------:R-:W-:Y:S01]  /*4c50*/  STL [R1+0x460], R22 ;  /* 0x0004601601007387 */ /* 0x000fe20000100800 */
[----:B------:R-:W-:Y:S01]  /*4c60*/  UMOV UR12, UR8 ;  /* 0x00000008000c7c82 */ /* 0x000fe20008000000 */
[----:B------:R-:W-:Y:S01]  /*4c70*/  UMOV UR13, UR9 ;  /* 0x00000009000d7c82 */ /* 0x000fe20008000000 */
[----:B------:R-:W-:Y:S01]  /*4c80*/  UMOV UR15, 0x80000020 ;  /* 0x80000020000f7882 */ /* 0x000fe20000000000 */
[----:B------:R-:W-:Y:S04]  /*4c90*/  STL [R1+0x45c], R19 ;  /* 0x00045c1301007387 */ /* 0x000fe80000100800 */
[----:B------:R-:W-:Y:S04]  /*4ca0*/  STL [R1+0x458], R18 ;  /* 0x0004581201007387 */ /* 0x000fe80000100800 */
[----:B------:R-:W-:Y:S04]  /*4cb0*/  STL [R1+0x454], R17 ;  /* 0x0004541101007387 */ /* 0x000fe80000100800 */
[----:B------:R-:W-:Y:S04]  /*4cc0*/  STL [R1+0x450], R16 ;  /* 0x0004501001007387 */ /* 0x000fe80000100800 */
[----:B------:R-:W-:Y:S04]  /*4cd0*/  STL [R1+0x44c], R5 ;  /* 0x00044c0501007387 */ /* 0x000fe80000100800 */
[----:B------:R-:W-:Y:S04]  /*4ce0*/  STL [R1+0x448], R3 ;  /* 0x0004480301007387 */ /* 0x000fe80000100800 */
[----:B------:R4:W-:Y:S04]  /*4cf0*/  STL [R1+0x444], R2 ;  /* 0x0004440201007387 */ /* 0x0009e80000100800 */
[----:B------:R0:W-:Y:S01]  /*4d00*/  STL [R1+0x440], R0 ;  /* 0x0004400001007387 */ /* 0x0001e20000100800 */
[----:B---3--:R-:W-:-:S06]  /*4d10*/  WARPGROUP.ARRIVE ;  /* 0x00000000000079c5 */ /* 0x008fcc0000000000 */
[----:B------:R-:W-:Y:S03]  /*4d20*/  HGMMA.64x192x16.F32.BF16 R24, gdesc[UR8], R24, gsb0 ;  /* 0x02e00000081879f0 */ /* 0x000fe60008001818 */
[----:B------:R-:W-:Y:S02]  /*4d30*/  WARPGROUP.DEPBAR.LE gsb0, 0x0 ;  /* 0x00008000000079c5 */ /* 0x000fe40000010000 */
[----:B------:R-:W-:Y:S01]  /*4d40*/  WARPGROUP.ARRIVE ;  /* 0x00000000000079c5 */ /* 0x000fe20000000000 */
[----:B------:R-:W-:Y:S01]  /*4d50*/  STL.64 [R1+0x180], R24 ;  /* 0x0001801801007387 */ /* 0x000fe20000100a00 */
[----:B----4-:R-:W-:Y:S02]  /*4d60*/  IMAD.MOV.U32 R2, RZ, RZ, R118 ;  /* 0x000000ffff027224 */ /* 0x010fe400078e0076 */
[----:B0-----:R-:W-:Y:S01]  /*4d70*/  IMAD.MOV.U32 R0, RZ, RZ, R119 ;  /* 0x000000ffff007224 */ /* 0x001fe200078e0077 */
[----:B------:R-:W-:Y:S10]  /*4d80*/  STL.64 [R1+0x188], R26 ;  /* 0x0001881a01007387 */ /* 0x000ff40000100a00 */
[----:B------:R-:W-:Y:S01]  /*4d90*/  HGMMA.64x192x16.F32.BF16 R120, gdesc[UR12], R120, gsb0 ;  /* 0x02e000000c7879f0 */ /* 0x000fe20008001878 */
[----:B-12---:R-:W-:Y:S01]  /*4da0*/  IMAD.MOV.U32 R4, RZ, RZ, R116 ;  /* 0x000000ffff047224 */ /* 0x006fe200078e0074 */
        /* <DEDUP_REMOVED lines=110> */
[----:B------:R-:W-:-:S03]  /*5490*/  WARPGROUP.DEPBAR.LE gsb0, 0x0 ;  /* 0x00008000000079c5 */ /* 0x000fc60000010000 */
[----:B------:R-:W2:Y:S04]  /*54a0*/  LDL.LU.64 R28, [R1+0x778] ;  /* 0x00077800011c7983 */ /* 0x000ea80000300a00 */
[----:B------:R-:W2:Y:S04]  /*54b0*/  LDL.LU.64 R26, [R1+0x770] ;  /* 0x00077000011a7983 */ /* 0x000ea80000300a00 */
[----:B------:R-:W2:Y:S04]  /*54c0*/  LDL.LU.64 R24, [R1+0x768] ;  /* 0x0007680001187983 */ /* 0x000ea80000300a00 */
        /* <DEDUP_REMOVED lines=48> */
[----:B0-----:R-:W3:Y:S04]  /*57d0*/  LDL.LU R120, [R1+0x180] ;  /* 0x0001800001787983 */ /* 0x001ee80000300800 */
[----:B------:R-:W3:Y:S04]  /*57e0*/  LDL.LU R121, [R1+0x184] ;  /* 0x0001840001797983 */ /* 0x000ee80000300800 */
[----:B------:R-:W4:Y:S04]  /*57f0*/  LDL.LU R122, [R1+0x188] ;  /* 0x00018800017a7983 */ /* 0x000f280000300800 */
[----:B------:R-:W4:Y:S04]  /*5800*/  LDL.LU R123, [R1+0x18c] ;  /* 0x00018c00017b7983 */ /* 0x000f280000300800 */
[----:B------:R-:W2:Y:S04]  /*5810*/  LDL.LU R124, [R1+0x190] ;  /* 0x00019000017c7983 */ /* 0x000ea80000300800 */
[----:B------:R-:W2:Y:S04]  /*5820*/  LDL.LU R125, [R1+0x194] ;  /* 0x00019400017d7983 */ /* 0x000ea80000300800 */
[----:B------:R-:W3:Y:S04]  /*5830*/  LDL.LU R126, [R1+0x198] ;  /* 0x00019800017e7983 */ /* 0x000ee80000300800 */
        /* <DEDUP_REMOVED lines=45> */
[----:B------:R-:W2:Y:S01]  /*5b10*/  LDL.LU R172, [R1+0x250] ;  /* 0x0002500001ac7983 */ /* 0x000ea20000300800 */
[----:B------:R-:W-:-:S02]  /*5b20*/  IMAD.MOV.U32 R214, RZ, RZ, R2 ;  /* 0x000000ffffd67224 */ /* 0x000fc400078e0002 */
[----:B------:R-:W-:Y:S02]  /*5b30*/  IMAD.MOV.U32 R215, RZ, RZ, R0 ;  /* 0x000000ffffd77224 */ /* 0x000fe400078e0000 */
        /* <DEDUP_REMOVED lines=60> */
[----:B------:R-:W-:-:S03]  /*5f00*/  IMAD.MOV.U32 R173, RZ, RZ, R235 ;  /* 0x000000ffffad7224 */ /* 0x000fc600078e00eb */
[----:B------:R-:W-:Y:S04]  /*5f10*/  STL.64 [R1+0x6c0], R174 ;  /* 0x0006c0ae01007387 */ /* 0x000fe80000100a00 */
[----:B--2---:R-:W-:Y:S04]  /*5f20*/  STL.64 [R1+0x6b8], R172 ;  /* 0x0006b8ac01007387 */ /* 0x004fe80000100a00 */
[----:B----4-:R-:W-:Y:S04]  /*5f30*/  STL.64 [R1+0x6b0], R170 ;  /* 0x0006b0aa01007387 */ /* 0x010fe80000100a00 */
[----:B---3--:R-:W-:Y:S04]  /*5f40*/  STL.64 [R1+0x6a8], R168 ;  /* 0x0006a8a801007387 */ /* 0x008fe80000100a00 */
        /* <DEDUP_REMOVED lines=24> */
[----:B0-----:R-:W2:Y:S04]  /*60d0*/  LDL.LU.64 R120, [R1] ;  /* 0x0000000001787983 */ /* 0x001ea80000300a00 */
        /* <DEDUP_REMOVED lines=48> */
[----:B------:R-:W-:Y:S01]  /*63e0*/  WARPGROUP.ARRIVE ;  /* 0x00000000000079c5 */ /* 0x000fe20000000000 */
[----:B------:R-:W-:-:S07]  /*63f0*/  UMOV UR13, 0x80000020 ;  /* 0x80000020000d7882 */ /* 0x000fce0000000000 */
[----:B------:R-:W-:Y:S01]  /*6400*/  HGMMA.64x192x16.F32.BF16 R24, gdesc[UR12], R24, gsb0 ;  /* 0x02e000000c1879f0 */ /* 0x000fe20008001818 */
[----:B------:R-:W-:Y:S01]  /*6410*/  UMOV UR14, UR10 ;  /* 0x0000000a000e7c82 */ /* 0x000fe20008000000 */
[----:B------:R-:W-:Y:S01]  /*6420*/  UMOV UR15, UR11 ;  /* 0x0000000b000f7c82 */ /* 0x000fe20008000000 */
[----:B------:R-:W-:Y:S02]  /*6430*/  WARPGROUP.DEPBAR.LE gsb0, 0x0 ;  /* 0x00008000000079c5 */ /* 0x000fe40000010000 */
[----:B--2---:R-:W-:-:S15]  /*6440*/  WARPGROUP.ARRIVE ;  /* 0x00000000000079c5 */ /* 0x004fde0000000000 */
[----:B------:R-:W-:Y:S03]  /*6450*/  HGMMA.64x192x16.F32.BF16 R120, gdesc[UR12], R120, gsb0 ;  /* 0x02e000000c7879f0 */ /* 0x000fe60008001878 */
        /* <DEDUP_REMOVED lines=367> */
[----:B------:R-:W-:-:S03]  /*7b50*/  IMAD.MOV.U32 R235, RZ, RZ, R4 ;  /* 0x000000ffffeb7224 */ /* 0x000fc600078e0004 */
[----:B------:R0:W5:Y:S04]  /*7b60*/  LDL.LU R5, [R1+0x44c] ;  /* 0x00044c0001057983 */ /* 0x0001680000300800 */
[----:B------:R0:W5:Y:S04]  /*7b70*/  LDL.LU R3, [R1+0x448] ;  /* 0x0004480001037983 */ /* 0x0001680000300800 */
[----:B------:R0:W5:Y:S04]  /*7b80*/  LDL.LU R2, [R1+0x444] ;  /* 0x0004440001027983 */ /* 0x0001680000300800 */
[----:B------:R0:W5:Y:S01]  /*7b90*/  LDL.LU R0, [R1+0x440] ;  /* 0x0004400001007983 */ /* 0x0001620000300800 */
[----:B------:R-:W-:-:S02]  /*7ba0*/  WARPGROUP.DEPBAR.LE gsb0, 0x0 ;  /* 0x00008000000079c5 */ /* 0x000fc40000010000 */
        /* <DEDUP_REMOVED lines=90> */
[----:B------:R-:W-:Y:S01]  /*8150*/  BPT.TRAP 0x1 ;  /* 0x000000040000795c */ /* 0x000fe20000300000 */
.L_x_23:
[----:B------:R-:W2:Y:S01]  /*8160*/  LDL R4, [R1+0x300] ;  /* 0x0003000001047983 */ /* 0x000ea20000100800 */
[----:B------:R-:W-:-:S04]  /*8170*/  ULEA UR8, UR7, UR41, 0x3 ;  /* 0x0000002907087291 */ /* 0x000fc8000f8e183f */
[----:B------:R-:W-:-:S04]  /*8180*/  UIADD3 UR8, UR8, 0x30, URZ ;  /* 0x0000003008087890 */ /* 0x000fc8000fffe03f */
[----:B------:R-:W-:-:S09]  /*8190*/  UPRMT UR8, URZ, 0x654, UR8 ;  /* 0x000006543f087896 */ /* 0x000fd20008000008 */
[----:B------:R-:W-:Y:S01]  /*81a0*/  SYNCS.ARRIVE.TRANS64.RED.A1T0 RZ, [UR8], RZ ;  /* 0x000000ffffff79a7 */ /* 0x000fe20008100408 */
[----:B--2---:R-:W-:-:S13]  /*81b0*/  ISETP.GT.U32.AND P1, PT, R4, 0x1, PT ;  /* 0x000000010400780c */ /* 0x004fda0003f24070 */
[----:B------:R-:W-:Y:S05]  /*81c0*/  @P1 BRA `(.L_x_24) ;  /* 0x0000000000041947 */ /* 0x000fea0003800000 */
[----:B------:R-:W-:Y:S01]  /*81d0*/  BPT.TRAP 0x1 ;  /* 0x000000040000795c */ /* 0x000fe20000300000 */
.L_x_24:
[----:B------:R-:W-:Y:S01]  /*81e0*/  UIADD3 UR6, UR6, 0x1, URZ ;  /* 0x0000000106067890 */ /* 0x000fe2000fffe03f */
[C---:B-----5:R-:W-:Y:S01]  /*81f0*/  ISETP.GT.AND P1, PT, R0.reuse, 0x1, PT ;  /* 0x000000010000780c */ /* 0x060fe20003f24270 */
[----:B------:R-:W-:Y:S01]  /*8200*/  UIADD3 UR7, UR7, 0x1, URZ ;  /* 0x0000000107077890 */ /* 0x000fe2000fffe03f */
[----:B------:R-:W-:Y:S01]  /*8210*/  VIADD R0, R0, 0xffffffff ;  /* 0xffffffff00007836 */ /* 0x000fe20000000000 */
[----:B------:R-:W-:Y:S02]  /*8220*/  UISETP.NE.AND UP0, UPT, UR6, 0x6, UPT ;  /* 0x000000060600788c */ /* 0x000fe4000bf05270 */
[----:B------:R-:W-:Y:S02]  /*8230*/  UISETP.NE.AND UP1, UPT, UR7, 0x6, UPT ;  /* 0x000000060700788c */ /* 0x000fe4000bf25270 */
[----:B------:R-:W-:Y:S02]  /*8240*/  USEL UR8, URZ, 0x1, UP0 ;  /* 0x000000013f087887 */ /* 0x000fe40008000000 */
[----:B------:R-:W-:-:S02]  /*8250*/  USEL UR6, UR6, URZ, UP0 ;  /* 0x0000003f06067287 */ /* 0x000fc40008000000 */
[----:B------:R-:W-:Y:S02]  /*8260*/  USEL UR7, UR7, URZ, UP1 ;  /* 0x0000003f07077287 */ /* 0x000fe40008800000 */
[----:B------:R-:W-:Y:S01]  /*8270*/  LOP3.LUT R3, R3, UR8, RZ, 0x3c, !PT ;  /* 0x0000000803037c12 */ /* 0x000fe2000f8e3cff */
[----:B------:R-:W-:Y:S09]  /*8280*/  @P1 BRA `(.L_x_25) ;  /* 0xffffffc000a81947 */ /* 0x000ff2000383ffff */
.L_x_18:
[----:B------:R-:W1:Y:S02]  /*8290*/  LDC R0, c[0x0][0x28c] ;  /* 0x0000a300ff007b82 */ /* 0x000e640000000800 */
[----:B-1----:R-:W-:-:S13]  /*82a0*/  ISETP.GE.AND P1, PT, R0, 0x1, PT ;  /* 0x000000010000780c */ /* 0x002fda0003f26270 */
[----:B------:R-:W-:Y:S05]  /*82b0*/  @!P1 BRA `(.L_x_26) ;  /* 0x0000000000389947 */ /* 0x000fea0003800000 */
[----:B------:R-:W-:Y:S05]  /*82c0*/  @!P0 BRA `(.L_x_27) ;  /* 0x0000000000048947 */ /* 0x000fea0003800000 */
[----:B------:R-:W-:Y:S01]  /*82d0*/  BPT.TRAP 0x1 ;  /* 0x000000040000795c */ /* 0x000fe20000300000 */
.L_x_27:
[----:B------:R-:W2:Y:S01]  /*82e0*/  LDL R3, [R1+0x300] ;  /* 0x0003000001037983 */ /* 0x000ea20000100800 */
[----:B-----5:R-:W-:-:S04]  /*82f0*/  VIADD R0, R5, UR39 ;  /* 0x0000002705007c36 */ /* 0x020fc80008000000 */
[----:B------:R-:W-:-:S05]  /*8300*/  IMAD.WIDE.U32 R4, R0, -0x55555555, RZ ;  /* 0xaaaaaaab00047825 */ /* 0x000fca00078e00ff */
[----:B------:R-:W-:-:S05]  /*8310*/  SHF.R.U32.HI R4, RZ, 0x2, R5 ;  /* 0x00000002ff047819 */ /* 0x000fca0000011605 */
[----:B------:R-:W-:-:S05]  /*8320*/  IMAD R0, R4, -0x6, R0 ;  /* 0xfffffffa04007824 */ /* 0x000fca00078e0200 */
[----:B------:R-:W-:-:S05]  /*8330*/  LEA R0, R0, UR41, 0x3 ;  /* 0x0000002900007c11 */ /* 0x000fca000f8e18ff */
[----:B------:R-:W-:-:S05]  /*8340*/  VIADD R0, R0, 0x30 ;  /* 0x0000003000007836 */ /* 0x000fca0000000000 */
[----:B------:R-:W-:-:S04]  /*8350*/  PRMT R0, RZ, 0x654, R0 ;  /* 0x00000654ff007816 */ /* 0x000fc80000000000 */
[----:B------:R1:W-:Y:S01]  /*8360*/  SYNCS.ARRIVE.TRANS64.RED.A1T0 RZ, [R0+URZ], RZ ;  /* 0x000000ff00ff79a7 */ /* 0x0003e2000810043f */
[----:B--2---:R-:W-:-:S13]  /*8370*/  ISETP.GT.U32.AND P0, PT, R3, 0x1, PT ;  /* 0x000000010300780c */ /* 0x004fda0003f04070 */
[----:B-1----:R-:W-:Y:S05]  /*8380*/  @P0 BRA `(.L_x_26) ;  /* 0x0000000000040947 */ /* 0x002fea0003800000 */
[----:B------:R-:W-:Y:S01]  /*8390*/  BPT.TRAP 0x1 ;  /* 0x000000040000795c */ /* 0x000fe20000300000 */
.L_x_26:
[----:B------:R-:W1:Y:S01]  /*83a0*/  S2R R0, SR_TID.X ;  /* 0x0000000000007919 */ /* 0x000e620000002100 */
[----:B-----5:R-:W2:Y:S01]  /*83b0*/  LDC R5, c[0x0][0x288] ;  /* 0x0000a200ff057b82 */ /* 0x020ea20000000800 */
[----:B0-----:R-:W-:Y:S01]  /*83c0*/  IMAD R216, R19, 0x180, RZ ;  /* 0x0000018013d87824 */ /* 0x001fe200078e02ff */
[----:B------:R-:W-:Y:S01]  /*83d0*/  UIADD3 UR39, UR40, UR39, URZ ;  /* 0x0000002728277290 */ /* 0x000fe2000fffe03f */
[----:B------:R-:W0:Y:S01]  /*83e0*/  S2R R6, SR_TID.X ;  /* 0x0000000000067919 */ /* 0x000e220000002100 */
[----:B------:R-:W-:Y:S01]  /*83f0*/  ULDC UR4, c[0x0][0x284] ;  /* 0x0000a10000047ab9 */ /* 0x000fe20000000800 */
[----:B------:R-:W-:Y:S01]  /*8400*/  UISETP.GE.U32.AND UP1, UPT, UR40, 0x6, UPT ;  /* 0x000000062800788c */ /* 0x000fe2000bf26070 */
[----:B------:R-:W-:Y:S01]  /*8410*/  IMAD.MOV.U32 R234, RZ, RZ, -0x1 ;  /* 0xffffffffffea7424 */ /* 0x000fe200078e00ff */
[----:B------:R-:W-:Y:S01]  /*8420*/  UISETP.GT.U32.AND UP0, UPT, UR39, 0x5, UPT ;  /* 0x000000052700788c */ /* 0x000fe2000bf04070 */
[----:B------:R-:W-:-:S03]  /*8430*/  ULDC.64 UR8, c[0x0][0x5d0] ;  /* 0x0001740000087ab9 */ /* 0x000fc60000000a00 */
[----:B------:R-:W-:-:S04]  /*8440*/  UISETP.LT.U32.AND UP0, UPT, UR40, 0x6, UP0 ;  /* 0x000000062800788c */ /* 0x000fc80008701070 */
[----:B------:R-:W-:-:S04]  /*8450*/  USEL UR6, URZ, 0x1, !UP0 ;  /* 0x000000013f067887 */ /* 0x000fc8000c000000 */
[----:B------:R-:W-:Y:S01]  /*8460*/  ULOP3.LUT UR38, UR38, UR6, URZ, 0x3c, !UPT ;  /* 0x0000000626267292 */ /* 0x000fe2000f8e3c3f */
[----:B--2---:R-:W-:Y:S02]  /*8470*/  ISETP.GE.AND P0, PT, R216, R5, PT ;  /* 0x00000005d800720c */ /* 0x004fe40003f06270 */
[----:B-1----:R-:W-:-:S04]  /*8480*/  SHF.R.U32.HI R3, RZ, 0x7, R0 ;  /* 0x00000007ff037819 */ /* 0x002fc80000011600 */
[----:B------:R-:W-:Y:S01]  /*8490*/  LOP3.LUT R3, R3, 0x1, RZ, 0xc0, !PT ;  /* 0x0000000103037812 */ /* 0x000fe200078ec0ff */
[C---:B0-----:R-:W-:Y:S01]  /*84a0*/  IMAD.SHL.U32 R217, R6.reuse, 0x2, RZ ;  /* 0x0000000206d97824 */ /* 0x041fe200078e00ff */
[----:B------:R-:W-:Y:S02]  /*84b0*/  SHF.R.U32.HI R0, RZ, 0x2, R6 ;  /* 0x00000002ff007819 */ /* 0x000fe40000011606 */
[----:B------:R-:W-:Y:S01]  /*84c0*/  LOP3.LUT R11, R6, 0x60, RZ, 0xc0, !PT ;  /* 0x00000060060b7812 */ /* 0x000fe200078ec0ff */
[----:B------:R-:W-:Y:S01]  /*84d0*/  IMAD.SHL.U32 R10, R3, 0x40, RZ ;  /* 0x00000040030a7824 */ /* 0x000fe200078e00ff */
[----:B------:R-:W-:Y:S02]  /*84e0*/  LOP3.LUT R0, R0, 0x7, RZ, 0xc0, !PT ;  /* 0x0000000700007812 */ /* 0x000fe400078ec0ff */
[----:B------:R-:W-:Y:S02]  /*84f0*/  SHF.R.U32.HI R11, RZ, 0x1, R11 ;  /* 0x00000001ff0b7819 */ /* 0x000fe4000001160b */
[----:B------:R-:W-:-:S02]  /*8500*/  LOP3.LUT R10, R10, 0x40, R0, 0xe2, !PT ;  /* 0x000000400a0a7812 */ /* 0x000fc400078ee200 */
[-C--:B------:R-:W-:Y:S02]  /*8510*/  IADD3 R0, RZ, -R11.reuse, -R0 ;  /* 0x8000000bff007210 */ /* 0x080fe40007ffe800 */
[----:B------:R-:W-:Y:S02]  /*8520*/  LOP3.LUT R4, R6, 0x3, RZ, 0xc0, !PT ;  /* 0x0000000306047812 */ /* 0x000fe400078ec0ff */
[----:B------:R-:W-:Y:S01]  /*8530*/  LOP3.LUT R10, R10, R11, RZ, 0xfc, !PT ;  /* 0x0000000b0a0a7212 */ /* 0x000fe200078efcff */
[----:B------:R-:W-:Y:S02]  /*8540*/  IMAD R0, R3, -0x40, R0 ;  /* 0xffffffc003007824 */ /* 0x000fe400078e0200 */
[----:B------:R-:W-:Y:S02]  /*8550*/  IMAD R3, R18, 0xc0, RZ ;  /* 0x000000c012037824 */ /* 0x000fe400078e02ff */
[----:B------:R-:W-:Y:S02]  /*8560*/  IMAD R4, R4, -0x2, R5 ;  /* 0xfffffffe04047824 */ /* 0x000fe400078e0205 */
[----:B------:R-:W-:Y:S01]  /*8570*/  IMAD.MOV.U32 R11, RZ, RZ, RZ ;  /* 0x000000ffff0b7224 */ /* 0x000fe200078e00ff */
[----:B------:R-:W-:-:S02]  /*8580*/  IADD3 R0, -R3, UR4, R0 ;  /* 0x0000000403007c10 */ /* 0x000fc4000fffe100 */
[----:B------:R-:W-:Y:S01]  /*8590*/  ISETP.GE.OR P0, PT, R3, UR4, P0 ;  /* 0x0000000403007c0c */ /* 0x000fe20008706670 */
[----:B------:R-:W-:Y:S01]  /*85a0*/  IMAD.IADD R3, R4, 0x1, -R216 ;  /* 0x0000000104037824 */ /* 0x000fe200078e0ad8 */
[----:B------:R-:W-:Y:S01]  /*85b0*/  LOP3.LUT R216, R216, 0x6, R217, 0xf8, !PT ;  /* 0x00000006d8d87812 */ /* 0x000fe200078ef8d9 */
[----:B------:R-:W-:Y:S01]  /*85c0*/  UIMAD.WIDE.U32 UR4, UR39, -0x55555555, URZ ;  /* 0xaaaaaaab270478a5 */ /* 0x000fe2000f8e003f */
[----:B------:R-:W-:Y:S01]  /*85d0*/  SHF.R.S32.HI R4, RZ, 0x1f, R23 ;  /* 0x0000001fff047819 */ /* 0x000fe20000011417 */
[----:B------:R-:W-:Y:S01]  /*85e0*/  IMAD.WIDE R10, R18, 0xc0, R10 ;  /* 0x000000c0120a7825 */ /* 0x000fe200078e020a */
[--C-:B------:R-:W-:Y:S01]  /*85f0*/  SHF.R.S32.HI R217, RZ, 0x1f, R216.reuse ;  /* 0x0000001fffd97819 */ /* 0x100fe200000114d8 */
[----:B------:R-:W-:Y:S02]  /*8600*/  USHF.R.U32.HI UR4, URZ, 0x2, UR5 ;  /* 0x000000023f047899 */ /* 0x000fe40008011605 */
[----:B------:R-:W-:Y:S02]  /*8610*/  IMAD R5, R4, UR8, RZ ;  /* 0x0000000804057c24 */ /* 0x000fe4000f8e02ff */
[----:B------:R-:W-:Y:S01]  /*8620*/  IMAD.WIDE.U32 R6, R23, UR8, R216 ;  /* 0x0000000817067c25 */ /* 0x000fe2000f8e00d8 */
[----:B------:R-:W-:-:S02]  /*8630*/  UIMAD UR39, UR4, -0x6, UR39 ;  /* 0xfffffffa042778a4 */ /* 0x000fc4000f8e0227 */
[----:B------:R-:W-:Y:S01]  /*8640*/  @UP1 ULOP3.LUT UR38, UR38, 0x1, UR4, 0x78, !UPT ;  /* 0x0000000126261892 */ /* 0x000fe2000f8e7804 */
[----:B------:R-:W-:-:S04]  /*8650*/  IMAD R5, R23, UR9, R5 ;  /* 0x0000000917057c24 */ /* 0x000fc8000f8e0205 */
[----:B------:R-:W-:Y:S01]  /*8660*/  IMAD.IADD R7, R7, 0x1, R5 ;  /* 0x0000000107077824 */ /* 0x000fe200078e0205 */
[----:B------:R-:W-:Y:S06]  /*8670*/  @P0 BRA `(.L_x_28) ;  /* 0x0000019400e00947 */ /* 0x000fec0003800000 */
[----:B------:R-:W0:Y:S01]  /*8680*/  LDC.64 R18, c[0x0][0x5c8] ;  /* 0x00017200ff127b82 */ /* 0x000e220000000a00 */
[----:B------:R-:W-:Y:S01]  /*8690*/  FSETP.NEU.AND P0, PT, R16, RZ, PT ;  /* 0x000000ff1000720b */ /* 0x000fe20003f0d000 */
[----:B------:R-:W-:Y:S01]  /*86a0*/  BSSY B0, `(.L_x_28) ;  /* 0x0001975000007945 */ /* 0x000fe20003800000 */
[----:B------:R-:W-:-:S04]  /*86b0*/  ISETP.GT.AND P5, PT, R3, RZ, PT ;  /* 0x000000ff0300720c */ /* 0x000fc80003fa4270 */
[----:B------:R-:W-:Y:S01]  /*86c0*/  ISETP.GT.AND P1, PT, R0, RZ, P5 ;  /* 0x000000ff0000720c */ /* 0x000fe20002f24270 */
[-C--:B0-----:R-:W-:Y:S02]  /*86d0*/  IMAD R14, R11, R18.reuse, RZ ;  /* 0x000000120b0e7224 */ /* 0x081fe400078e02ff */
[----:B------:R-:W-:-:S04]  /*86e0*/  IMAD.WIDE.U32 R6, R10, R18, R6 ;  /* 0x000000120a067225 */ /* 0x000fc800078e0006 */
[----:B------:R-:W-:-:S04]  /*86f0*/  IMAD R14, R10, R19, R14 ;  /* 0x000000130a0e7224 */ /* 0x000fc800078e020e */
[----:B------:R-:W-:Y:S01]  /*8700*/  IMAD.IADD R14, R7, 0x1, R14 ;  /* 0x00000001070e7824 */ /* 0x000fe200078e020e */
[----:B------:R-:W-:Y:S06]  /*8710*/  @!P0 BRA `(.L_x_29) ;  /* 0x0000011800708947 */ /* 0x000fec0003800000 */
[----:B------:R-:W0:Y:S01]  /*8720*/  LDC.64 R220, c[0x0][0x5b8] ;  /* 0x00016e00ffdc7b82 */ /* 0x000e220000000a00 */
[----:B------:R-:W2:Y:S01]  /*8730*/  LDL.LU R15, [R1+0x180] ;  /* 0x00018000010f7983 */ /* 0x000ea20000300800 */
[----:B------:R-:W-:-:S06]  /*8740*/  ULDC.64 UR4, c[0x0][0x5c0] ;  /* 0x0001700000047ab9 */ /* 0x000fcc0000000a00 */
[----:B------:R-:W1:Y:S08]  /*8750*/  LDC.64 R8, c[0x0][0x5b0] ;  /* 0x00016c00ff087b82 */ /* 0x000e700000000a00 */
[----:B------:R-:W3:Y:S01]  /*8760*/  LDC.64 R20, c[0x0][0x5a8] ;  /* 0x00016a00ff147b82 */ /* 0x000ee20000000a00 */
[-C--:B0-----:R-:W-:Y:S02]  /*8770*/  IMAD R226, R4, R220.reuse, RZ ;  /* 0x000000dc04e27224 */ /* 0x081fe400078e02ff */
[----:B------:R-:W-:-:S04]  /*8780*/  IMAD.WIDE.U32 R222, R23, R220, R216 ;  /* 0x000000dc17de7225 */ /* 0x000fc800078e00d8 */
[----:B------:R-:W-:Y:S02]  /*8790*/  IMAD R226, R23, R221, R226 ;  /* 0x000000dd17e27224 */ /* 0x000fe400078e02e2 */
[-C--:B-1----:R-:W-:Y:S02]  /*87a0*/  IMAD R227, R11, R8.reuse, RZ ;  /* 0x000000080be37224 */ /* 0x082fe400078e02ff */
[----:B------:R-:W-:Y:S02]  /*87b0*/  IMAD.IADD R219, R223, 0x1, R226 ;  /* 0x00000001dfdb7824 */ /* 0x000fe400078e02e2 */
[----:B------:R-:W-:Y:S02]  /*87c0*/  IMAD.MOV.U32 R218, RZ, RZ, R222 ;  /* 0x000000ffffda7224 */ /* 0x000fe400078e00de */
[C---:B------:R-:W-:Y:S02]  /*87d0*/  IMAD R227, R10.reuse, R9, R227 ;  /* 0x000000090ae37224 */ /* 0x040fe400078e02e3 */
[----:B------:R-:W-:-:S04]  /*87e0*/  IMAD.WIDE.U32 R4, R10, R8, R218 ;  /* 0x000000080a047225 */ /* 0x000fc800078e00da */
[----:B------:R-:W-:Y:S01]  /*87f0*/  IMAD.IADD R5, R5, 0x1, R227 ;  /* 0x0000000105057824 */ /* 0x000fe200078e02e3 */
[----:B---3--:R-:W-:-:S04]  /*8800*/  LEA R12, P0, R4, R20, 0x1 ;  /* 0x00000014040c7211 */ /* 0x008fc800078008ff */
[----:B------:R-:W-:-:S05]  /*8810*/  LEA.HI.X R13, R4, R21, R5, 0x1, P0 ;  /* 0x00000015040d7211 */ /* 0x000fca00000f0c05 */
[----:B------:R-:W3:Y:S01]  /*8820*/  @P1 LDG.E.LTC128B.U16 R221, desc[UR36][R12.64] ;  /* 0x000000240cdd1981 */ /* 0x000ee2000c1e1520 */
[----:B------:R-:W-:Y:S01]  /*8830*/  ISETP.GT.AND P3, PT, R3, 0x1, PT ;  /* 0x000000010300780c */ /* 0x000fe20003f64270 */
[----:B------:R-:W-:Y:S01]  /*8840*/  BSSY B1, `(.L_x_30) ;  /* 0x0000013000017945 */ /* 0x000fe20003800000 */
[----:B------:R-:W-:-:S11]  /*8850*/  LOP3.LUT R17, R17, 0xfffffffd, RZ, 0xc0, !PT ;  /* 0xfffffffd11117812 */ /* 0x000fd600078ec0ff */
[----:B------:R-:W-:Y:S01]  /*8860*/  @P3 LOP3.LUT R17, R17, 0x2, RZ, 0xfc, !PT ;  /* 0x0000000211113812 */ /* 0x000fe200078efcff */
[----:B---3--:R-:W-:-:S04]  /*8870*/  IMAD.U32 R4, R221, 0x10000, RZ ;  /* 0x00010000dd047824 */ /* 0x008fc800078e00ff */
[----:B------:R-:W-:-:S04]  /*8880*/  FMUL R4, R4, R16 ;  /* 0x0000001004047220 */ /* 0x000fc80000400000 */
[----:B--2---:R-:W-:Y:S01]  /*8890*/  FFMA R7, R15, R2, R4 ;  /* 0x000000020f077223 */ /* 0x004fe20000000004 */
[----:B------:R-:W-:-:S04]  /*88a0*/  LEA R4, P0, R6, UR4, 0x1 ;  /* 0x0000000406047c11 */ /* 0x000fc8000f8008ff */
[----:B------:R-:W-:Y:S02]  /*88b0*/  LEA.HI.X R5, R6, UR5, R14, 0x1, P0 ;  /* 0x0000000506057c11 */ /* 0x000fe400080f0c0e */
[----:B------:R-:W-:-:S05]  /*88c0*/  F2FP.BF16.F32.PACK_AB R6, RZ, R7 ;  /* 0x00000007ff06723e */ /* 0x000fca00000010ff */
[----:B------:R0:W-:Y:S02]  /*88d0*/  @P1 STG.E.U16 desc[UR36][R4.64], R6 ;  /* 0x0000000604001986 */ /* 0x0001e4000c101524 */
[----:B0-----:R-:W-:-:S04]  /*88e0*/  IMAD.WIDE.U32 R6, R10, R8, R216 ;  /* 0x000000080a067225 */ /* 0x001fc800078e00d8 */
[----:B------:R-:W-:Y:S02]  /*88f0*/  IMAD.IADD R7, R227, 0x1, R7 ;  /* 0x00000001e3077824 */ /* 0x000fe400078e0207 */
[----:B------:R-:W-:-:S04]  /*8900*/  IMAD.WIDE.U32 R6, R23, R220, R6 ;  /* 0x000000dc17067225 */ /* 0x000fc800078e0006 */
[----:B------:R-:W-:Y:S01]  /*8910*/  IMAD.IADD R7, R226, 0x1, R7 ;  /* 0x00000001e2077824 */ /* 0x000fe200078e0207 */
[----:B------:R-:W-:-:S04]  /*8920*/  LEA R14, P0, R6, R20, 0x1 ;  /* 0x00000014060e7211 */ /* 0x000fc800078008ff */
[----:B------:R-:W-:Y:S02]  /*8930*/  LEA.HI.X R15, R6, R21, R7, 0x1, P0 ;  /* 0x00000015060f7211 */ /* 0x000fe400000f0c07 */
[----:B------:R-:W-:-:S13]  /*8940*/  ISETP.GT.AND P0, PT, R0, RZ, P3 ;  /* 0x000000ff0000720c */ /* 0x000fda0001f04270 */
[----:B------:R-:W-:Y:S05]  /*8950*/  @!P0 BRA `(.L_x_31) ;  /* 0x0000000000048947 */ /* 0x000fea0003800000 */
[----:B------:R0:W5:Y:S02]  /*8960*/  LDG.E.LTC128B.U16 R221, desc[UR36][R14.64+0x2] ;  /* 0x000002240edd7981 */ /* 0x000164000c1e1520 */
.L_x_31:
[----:B------:R-:W-:Y:S05]  /*8970*/  BSYNC B1 ;  /* 0x0000000000017941 */ /* 0x000fea0003800000 */
.L_x_30:
[----:B------:R-:W2:Y:S01]  /*8980*/  LDL.LU R7, [R1+0x184] ;  /* 0x0001840001077983 */ /* 0x000ea20000300800 */
[----:B-----5:R-:W-:Y:S01]  /*8990*/  IMAD.U32 R6, R221, 0x10000, RZ ;  /* 0x00010000dd067824 */ /* 0x020fe200078e00ff */
[C---:B------:R-:W-:Y:S01]  /*89a0*/  SHF.L.U64.HI R225, R8.reuse, 0x3, R9 ;  /* 0x0000000308e17819 */ /* 0x040fe20000010209 */
[----:B------:R-:W-:Y:S01]  /*89b0*/  IMAD.SHL.U32 R224, R8, 0x8, RZ ;  /* 0x0000000808e07824 */ /* 0x000fe200078e00ff */
[----:B------:R-:W3:Y:S01]  /*89c0*/  LDL.LU R228, [R1+0x188] ;  /* 0x0001880001e47983 */ /* 0x000ee20000300800 */
[----:B------:R-:W-:-:S04]  /*89d0*/  FMUL R6, R6, R16 ;  /* 0x0000001006067220 */ /* 0x000fc80000400000 */
[----:B--2---:R-:W-:-:S05]  /*89e0*/  FFMA R6, R7, R2, R6 ;  /* 0x0000000207067223 */ /* 0x004fca0000000006 */
[----:B------:R-:W-:-:S05]  /*89f0*/  F2FP.BF16.F32.PACK_AB R6, RZ, R6 ;  /* 0x00000006ff06723e */ /* 0x000fca00000010ff */
[----:B------:R1:W-:Y:S01]  /*8a00*/  @P0 STG.E.U16 desc[UR36][R4.64+0x2], R6 ;  /* 0x0000020604000986 */ /* 0x0003e2000c101524 */
[----:B------:R-:W-:Y:S01]  /*8a10*/  ISETP.GT.AND P0, PT, R0, 0x8, P5 ;  /* 0x000000080000780c */ /* 0x000fe20002f04270 */
[----:B-1----:R-:W-:-:S04]  /*8a20*/  IMAD.WIDE.U32 R6, R10, R8, R224 ;  /* 0x000000080a067225 */ /* 0x002fc800078e00e0 */
[----:B------:R-:W-:Y:S01]  /*8a30*/  IMAD.IADD R227, R227, 0x1, R7 ;  /* 0x00000001e3e37824 */ /* 0x000fe200078e0207 */
[----:B------:R-:W-:-:S05]  /*8a40*/  IADD3 R7, P1, R222, R6, RZ ;  /* 0x00000006de077210 */ /* 0x000fca0007f3e0ff */
[----:B------:R-:W-:Y:S01]  /*8a50*/  IMAD.X R13, R227, 0x1, R219, P1 ;  /* 0x00000001e30d7824 */ /* 0x000fe200008e06db */
[----:B------:R-:W-:-:S04]  /*8a60*/  LEA R12, P1, R7, R20, 0x1 ;  /* 0x00000014070c7211 */ /* 0x000fc800078208ff */
[----:B------:R-:W-:-:S05]  /*8a70*/  LEA.HI.X R13, R7, R21, R13, 0x1, P1 ;  /* 0x00000015070d7211 */ /* 0x000fca00008f0c0d */
[----:B------:R-:W2:Y:S01]  /*8a80*/  @P0 LDG.E.LTC128B.U16 R221, desc[UR36][R12.64] ;  /* 0x000000240cdd0981 */ /* 0x000ea2000c1e1520 */
[----:B------:R-:W-:Y:S01]  /*8a90*/  IADD3 R6, P1, R216, R6, RZ ;  /* 0x00000006d8067210 */ /* 0x000fe20007f3e0ff */
[C---:B------:R-:W-:Y:S01]  /*8aa0*/  IMAD.SHL.U32 R233, R18.reuse, 0x10, RZ ;  /* 0x0000001012e97824 */ /* 0x040fe200078e00ff */
[----:B------:R-:W-:Y:S01]  /*8ab0*/  SHF.L.U64.HI R232, R18, 0x4, R19 ;  /* 0x0000000412e87819 */ /* 0x000fe20000010213 */
[----:B------:R-:W-:Y:S02]  /*8ac0*/  BSSY B1, `(.L_x_32) ;  /* 0x0000011000017945 */ /* 0x000fe40003800000 */
[----:B------:R-:W-:Y:S02]  /*8ad0*/  IMAD.X R7, R217, 0x1, R227, P1 ;  /* 0x00000001d9077824 */ /* 0x000fe400008e06e3 */
[----:B------:R-:W-:-:S04]  /*8ae0*/  IMAD.WIDE.U32 R6, R23, R220, R6 ;  /* 0x000000dc17067225 */ /* 0x000fc800078e0006 */
[----:B------:R-:W-:Y:S02]  /*8af0*/  IMAD.IADD R7, R226, 0x1, R7 ;  /* 0x00000001e2077824 */ /* 0x000fe400078e0207 */
[----:B--2---:R-:W-:-:S04]  /*8b00*/  IMAD.U32 R12, R221, 0x10000, RZ ;  /* 0x00010000dd0c7824 */ /* 0x004fc800078e00ff */
[----:B------:R-:W-:-:S04]  /*8b10*/  FMUL R12, R12, R16 ;  /* 0x000000100c0c7220 */ /* 0x000fc80000400000 */
[----:B---3--:R-:W-:Y:S01]  /*8b20*/  FFMA R227, R228, R2, R12 ;  /* 0x00000002e4e37223 */ /* 0x008fe2000000000c */
[----:B------:R-:W-:-:S04]  /*8b30*/  LEA R12, P1, R6, R20, 0x1 ;  /* 0x00000014060c7211 */ /* 0x000fc800078208ff */
[----:B------:R-:W-:Y:S02]  /*8b40*/  LEA.HI.X R13, R6, R21, R7, 0x1, P1 ;  /* 0x00000015060d7211 */ /* 0x000fe400008f0c07 */
[----:B------:R-:W-:Y:S02]  /*8b50*/  F2FP.BF16.F32.PACK_AB R7, RZ, R227 ;  /* 0x000000e3ff07723e */ /* 0x000fe400000010ff */
[----:B------:R-:W-:Y:S02]  /*8b60*/  IADD3 R6, P2, R233, R4, RZ ;  /* 0x00000004e9067210 */ /* 0x000fe40007f5e0ff */
[----:B------:R-:W-:Y:S02]  /*8b70*/  PRMT R227, R7, 0x7610, R227 ;  /* 0x0000761007e37816 */ /* 0x000fe400000000e3 */
[----:B------:R-:W-:Y:S01]  /*8b80*/  ISETP.GT.AND P1, PT, R0, 0x8, P3 ;  /* 0x000000080000780c */ /* 0x000fe20001f24270 */
[----:B------:R-:W-:-:S05]  /*8b90*/  IMAD.X R7, R232, 0x1, R5, P2 ;  /* 0x00000001e8077824 */ /* 0x000fca00010e0605 */
[----:B------:R1:W-:Y:S07]  /*8ba0*/  @P0 STG.E.U16 desc[UR36][R6.64], R227 ;  /* 0x000000e306000986 */ /* 0x0003ee000c101524 */
[----:B------:R-:W-:Y:S05]  /*8bb0*/  @!P1 BRA `(.L_x_33) ;  /* 0x0000000000049947 */ /* 0x000fea0003800000 */
[----:B------:R2:W5:Y:S02]  /*8bc0*/  LDG.E.LTC128B.U16 R221, desc[UR36][R12.64+0x2] ;  /* 0x000002240cdd7981 */ /* 0x000564000c1e1520 */
.L_x_33:
[----:B------:R-:W-:Y:S05]  /*8bd0*/  BSYNC B1 ;  /* 0x0000000000017941 */ /* 0x000fea0003800000 */
.L_x_32:
[----:B------:R-:W3:Y:S01]  /*8be0*/  LDL.LU R228, [R1+0x18c] ;  /* 0x00018c0001e47983 */ /* 0x000ee20000300800 */
[----:B-1---5:R-:W-:Y:S01]  /*8bf0*/  IMAD.U32 R227, R221, 0x10000, RZ ;  /* 0x00010000dde37824 */ /* 0x022fe200078e00ff */
[----:B------:R-:W-:Y:S01]  /*8c00*/  ISETP.GT.AND P3, PT, R3, 0x8, PT ;  /* 0x000000080300780c */ /* 0x000fe20003f64270 */
[----:B------:R-:W-:Y:S01]  /*8c10*/  BSSY B1, `(.L_x_34) ;  /* 0x000000a000017945 */ /* 0x000fe20003800000 */
[----:B------:R-:W-:Y:S01]  /*8c20*/  LOP3.LUT R17, R17, 0xfffffffb, RZ, 0xc0, !PT ;  /* 0xfffffffb11117812 */ /* 0x000fe200078ec0ff */
[----:B------:R-:W-:Y:S01]  /*8c30*/  FMUL R227, R227, R16 ;  /* 0x00000010e3e37220 */ /* 0x000fe20000400000 */
[----:B------:R-:W-:-:S09]  /*8c40*/  ISETP.GT.AND P0, PT, R0, RZ, P3 ;  /* 0x000000ff0000720c */ /* 0x000fd20001f04270 */
[----:B------:R-:W-:Y:S01]  /*8c50*/  @P3 LOP3.LUT R17, R17, 0x4, RZ, 0xfc, !PT ;  /* 0x0000000411113812 */ /* 0x000fe200078efcff */
[----:B---3--:R-:W-:-:S05]  /*8c60*/  FFMA R227, R228, R2, R227 ;  /* 0x00000002e4e37223 */ /* 0x008fca00000000e3 */
[----:B------:R-:W-:-:S05]  /*8c70*/  F2FP.BF16.F32.PACK_AB R227, RZ, R227 ;  /* 0x000000e3ffe3723e */ /* 0x000fca00000010ff */
[----:B------:R1:W-:Y:S01]  /*8c80*/  @P1 STG.E.U16 desc[UR36][R6.64+0x2], R227 ;  /* 0x000002e306001986 */ /* 0x0003e2000c101524 */
[----:B------:R-:W-:Y:S05]  /*8c90*/  @!P0 BRA `(.L_x_35) ;  /* 0x0000000000048947 */ /* 0x000fea0003800000 */
[----:B------:R3:W5:Y:S02]  /*8ca0*/  LDG.E.LTC128B.U16 R221, desc[UR36][R14.64+0x10] ;  /* 0x000010240edd7981 */ /* 0x000764000c1e1520 */
.L_x_35:
[----:B------:R-:W-:Y:S05]  /*8cb0*/  BSYNC B1 ;  /* 0x0000000000017941 */ /* 0x000fea0003800000 */
.L_x_34:
[----:B------:R-:W4:Y:S01]  /*8cc0*/  LDL.LU R228, [R1+0x190] ;  /* 0x0001900001e47983 */ /* 0x000f220000300800 */
[----:B-1---5:R-:W-:Y:S01]  /*8cd0*/  IMAD.U32 R227, R221, 0x10000, RZ ;  /* 0x00010000dde37824 */ /* 0x022fe200078e00ff */
[----:B------:R-:W-:Y:S01]  /*8ce0*/  ISETP.GT.AND P2, PT, R3, 0x9, PT ;  /* 0x000000090300780c */ /* 0x000fe20003f44270 */
[----:B------:R-:W-:Y:S01]  /*8cf0*/  BSSY B1, `(.L_x_36) ;  /* 0x000000a000017945 */ /* 0x000fe20003800000 */
[----:B------:R-:W-:Y:S01]  /*8d00*/  LOP3.LUT R17, R17, 0xfffffff7, RZ, 0xc0, !PT ;  /* 0xfffffff711117812 */ /* 0x000fe200078ec0ff */
[----:B------:R-:W-:Y:S01]  /*8d10*/  FMUL R227, R227, R16 ;  /* 0x00000010e3e37220 */ /* 0x000fe20000400000 */
[----:B------:R-:W-:-:S09]  /*8d20*/  ISETP.GT.AND P1, PT, R0, RZ, P2 ;  /* 0x000000ff0000720c */ /* 0x000fd20001724270 */
[----:B------:R-:W-:Y:S01]  /*8d30*/  @P2 LOP3.LUT R17, R17, 0x8, RZ, 0xfc, !PT ;  /* 0x0000000811112812 */ /* 0x000fe200078efcff */
[----:B----4-:R-:W-:-:S05]  /*8d40*/  FFMA R227, R228, R2, R227 ;  /* 0x00000002e4e37223 */ /* 0x010fca00000000e3 */
[----:B------:R-:W-:-:S05]  /*8d50*/  F2FP.BF16.F32.PACK_AB R227, RZ, R227 ;  /* 0x000000e3ffe3723e */ /* 0x000fca00000010ff */
[----:B------:R1:W-:Y:S01]  /*8d60*/  @P0 STG.E.U16 desc[UR36][R4.64+0x10], R227 ;  /* 0x000010e304000986 */ /* 0x0003e2000c101524 */
[----:B------:R-:W-:Y:S05]  /*8d70*/  @!P1 BRA `(.L_x_37) ;  /* 0x0000000000049947 */ /* 0x000fea0003800000 */
[----:B------:R4:W5:Y:S02]  /*8d80*/  LDG.E.LTC128B.U16 R221, desc[UR36][R14.64+0x12] ;  /* 0x000012240edd7981 */ /* 0x000964000c1e1520 */
.L_x_37:
[----:B------:R-:W-:Y:S05]  /*8d90*/  BSYNC B1 ;  /* 0x0000000000017941 */ /* 0x000fea0003800000 */
.L_x_36:
[----:B------:R-:W2:Y:S01]  /*8da0*/  LDL.LU R228, [R1+0x194] ;  /* 0x0001940001e47983 */ /* 0x000ea20000300800 */
[----:B-1---5:R-:W-:Y:S01]  /*8db0*/  IMAD.U32 R227, R221, 0x10000, RZ ;  /* 0x00010000dde37824 */ /* 0x022fe200078e00ff */
[----:B------:R-:W-:Y:S01]  /*8dc0*/  ISETP.GT.AND P0, PT, R0, 0x8, P3 ;  /* 0x000000080000780c */ /* 0x000fe20001f04270 */
[----:B------:R-:W-:Y:S02]  /*8dd0*/  BSSY B1, `(.L_x_38) ;  /* 0x0000007000017945 */ /* 0x000fe40003800000 */
[----:B------:R-:W-:-:S04]  /*8de0*/  FMUL R227, R227, R16 ;  /* 0x00000010e3e37220 */ /* 0x000fc80000400000 */
[----:B--2---:R-:W-:-:S05]  /*8df0*/  FFMA R227, R228, R2, R227 ;  /* 0x00000002e4e37223 */ /* 0x004fca00000000e3 */
[----:B------:R-:W-:-:S05]  /*8e00*/  F2FP.BF16.F32.PACK_AB R227, RZ, R227 ;  /* 0x000000e3ffe3723e */ /* 0x000fca00000010ff */
[----:B------:R1:W-:Y:S01]  /*8e10*/  @P1 STG.E.U16 desc[UR36][R4.64+0x12], R227 ;  /* 0x000012e304001986 */ /* 0x0003e2000c101524 */
[----:B------:R-:W-:Y:S05]  /*8e20*/  @!P0 BRA `(.L_x_39) ;  /* 0x0000000000048947 */ /* 0x000fea0003800000 */
[----:B------:R2:W5:Y:S02]  /*8e30*/  LDG.E.LTC128B.U16 R221, desc[UR36][R12.64+0x10] ;  /* 0x000010240cdd7981 */ /* 0x000564000c1e1520 */
.L_x_39:
[----:B------:R-:W-:Y:S05]  /*8e40*/  BSYNC B1 ;  /* 0x0000000000017941 */ /* 0x000fea0003800000 */
.L_x_38:
[----:B------:R-:W3:Y:S01]  /*8e50*/  LDL.LU R228, [R1+0x198] ;  /* 0x0001980001e47983 */ /* 0x000ee20000300800 */
[----:B-1---5:R-:W-:Y:S01]  /*8e60*/  IMAD.U32 R227, R221, 0x10000, RZ ;  /* 0x00010000dde37824 */ /* 0x022fe200078e00ff */
[----:B------:R-:W-:Y:S01]  /*8e70*/  ISETP.GT.AND P1, PT, R0, 0x8, P2 ;  /* 0x000000080000780c */ /* 0x000fe20001724270 */
[----:B------:R-:W-:Y:S02]  /*8e80*/  BSSY B1, `(.L_x_40) ;  /* 0x0000007000017945 */ /* 0x000fe40003800000 */
[----:B------:R-:W-:-:S04]  /*8e90*/  FMUL R227, R227, R16 ;  /* 0x00000010e3e37220 */ /* 0x000fc80000400000 */
[----:B---3--:R-:W-:-:S05]  /*8ea0*/  FFMA R227, R228, R2, R227 ;  /* 0x00000002e4e37223 */ /* 0x008fca00000000e3 */
[----:B------:R-:W-:-:S05]  /*8eb0*/  F2FP.BF16.F32.PACK_AB R227, RZ, R227 ;  /* 0x000000e3ffe3723e */ /* 0x000fca00000010ff */
[----:B------:R1:W-:Y:S01]  /*8ec0*/  @P0 STG.E.U16 desc[UR36][R6.64+0x10], R227 ;  /* 0x000010e306000986 */ /* 0x0003e2000c101524 */
[----:B------:R-:W-:Y:S05]  /*8ed0*/  @!P1 BRA `(.L_x_41) ;  /* 0x0000000000049947 */ /* 0x000fea0003800000 */
[----:B------:R3:W5:Y:S02]  /*8ee0*/  LDG.E.LTC128B.U16 R221, desc[UR36][R12.64+0x12] ;  /* 0x000012240cdd7981 */ /* 0x000764000c1e1520 */
.L_x_41:
[----:B------:R-:W-:Y:S05]  /*8ef0*/  BSYNC B1 ;  /* 0x0000000000017941 */ /* 0x000fea0003800000 */
.L_x_40:
[----:B------:R-:W2:Y:S01]  /*8f00*/  LDL.LU R228, [R1+0x19c] ;  /* 0x00019c0001e47983 */ /* 0x000ea20000300800 */
[----:B-1---5:R-:W-:Y:S01]  /*8f10*/  IMAD.U32 R227, R221, 0x10000, RZ ;  /* 0x00010000dde37824 */ /* 0x022fe200078e00ff */
[----:B------:R-:W-:Y:S01]  /*8f20*/  ISETP.GT.AND P2, PT, R3, 0x10, PT ;  /* 0x000000100300780c */ /* 0x000fe20003f44270 */
[----:B------:R-:W-:Y:S01]  /*8f30*/  BSSY B1, `(.L_x_42) ;  /* 0x000000a000017945 */ /* 0x000fe20003800000 */
[----:B------:R-:W-:Y:S01]  /*8f40*/  LOP3.LUT R17, R17, 0xffffffef, RZ, 0xc0, !PT ;  /* 0xffffffef11117812 */ /* 0x000fe200078ec0ff */
[----:B------:R-:W-:Y:S01]  /*8f50*/  FMUL R227, R227, R16 ;  /* 0x00000010e3e37220 */ /* 0x000fe20000400000 */
[----:B------:R-:W-:-:S09]  /*8f60*/  ISETP.GT.AND P0, PT, R0, RZ, P2 ;  /* 0x000000ff0000720c */ /* 0x000fd20001704270 */
[----:B------:R-:W-:Y:S01]  /*8f70*/  @P2 LOP3.LUT R17, R17, 0x10, RZ, 0xfc, !PT ;  /* 0x0000001011112812 */ /* 0x000fe200078efcff */
[----:B--2---:R-:W-:-:S05]  /*8f80*/  FFMA R227, R228, R2, R227 ;  /* 0x00000002e4e37223 */ /* 0x004fca00000000e3 */
[----:B------:R-:W-:-:S05]  /*8f90*/  F2FP.BF16.F32.PACK_AB R227, RZ, R227 ;  /* 0x000000e3ffe3723e */ /* 0x000fca00000010ff */
[----:B------:R1:W-:Y:S01]  /*8fa0*/  @P1 STG.E.U16 desc[UR36][R6.64+0x12], R227 ;  /* 0x000012e306001986 */ /* 0x0003e2000c101524 */
[----:B------:R-:W-:Y:S05]  /*8fb0*/  @!P0 BRA `(.L_x_43) ;  /* 0x0000000000048947 */ /* 0x000fea0003800000 */
[----:B------:R2:W5:Y:S02]  /*8fc0*/  LDG.E.LTC128B.U16 R221, desc[UR36][R14.64+0x20] ;  /* 0x000020240edd7981 */ /* 0x000564000c1e1520 */
.L_x_43:
[----:B------:R-:W-:Y:S05]  /*8fd0*/  BSYNC B1 ;  /* 0x0000000000017941 */ /* 0x000fea0003800000 */
.L_x_42:
[----:B------:R-:W3:Y:S01]  /*8fe0*/  LDL.LU R228, [R1+0x1a0] ;  /* 0x0001a00001e47983 */ /* 0x000ee20000300800 */
[----:B-1---5:R-:W-:Y:S01]  /*8ff0*/  IMAD.U32 R227, R221, 0x10000, RZ ;  /* 0x00010000dde37824 */ /* 0x022fe200078e00ff */
[----:B------:R-:W-:Y:S01]  /*9000*/  ISETP.GT.AND P1, PT, R3, 0x11, PT ;  /* 0x000000110300780c */ /* 0x000fe20003f24270 */
[----:B------:R-:W-:Y:S01]  /*9010*/  BSSY B1, `(.L_x_44) ;  /* 0x000000a000017945 */ /* 0x000fe20003800000 */
[----:B------:R-:W-:Y:S01]  /*9020*/  LOP3.LUT R22, R22, 0xfffffbff, RZ, 0xc0, !PT ;  /* 0xfffffbff16167812 */ /* 0x000fe200078ec0ff */
[----:B------:R-:W-:-:S10]  /*9030*/  FMUL R227, R227, R16 ;  /* 0x00000010e3e37220 */ /* 0x000fd40000400000 */
[----:B------:R-:W-:Y:S01]  /*9040*/  @P1 LOP3.LUT R22, R22, 0x400, RZ, 0xfc, !PT ;  /* 0x0000040016161812 */ /* 0x000fe200078efcff */
[----:B---3--:R-:W-:-:S05]  /*9050*/  FFMA R227, R228, R2, R227 ;  /* 0x00000002e4e37223 */ /* 0x008fca00000000e3 */
[----:B------:R-:W-:-:S05]  /*9060*/  F2FP.BF16.F32.PACK_AB R227, RZ, R227 ;  /* 0x000000e3ffe3723e */ /* 0x000fca00000010ff */
[----:B------:R1:W-:Y:S01]  /*9070*/  @P0 STG.E.U16 desc[UR36][R4.64+0x20], R227 ;  /* 0x000020e304000986 */ /* 0x0003e2000c101524 */
[----:B------:R-:W-:-:S13]  /*9080*/  ISETP.GT.AND P0, PT, R0, RZ, P1 ;  /* 0x000000ff0000720c */ /* 0x000fda0000f04270 */
[----:B-1----:R-:W-:Y:S05]  /*9090*/  @!P0 BRA `(.L_x_45) ;  /* 0x0000000000048947 */ /* 0x002fea0003800000 */
[----:B------:R1:W5:Y:S02]  /*90a0*/  LDG.E.LTC128B.U16 R221, desc[UR36][R14.64+0x22] ;  /* 0x000022240edd7981 */ /* 0x000364000c1e1520 */
.L_x_45:
[----:B------:R-:W-:Y:S05]  /*90b0*/  BSYNC B1 ;  /* 0x0000000000017941 */ /* 0x000fea0003800000 */
.L_x_44:
[----:B------:R-:W3:Y:S01]  /*90c0*/  LDL.LU R228, [R1+0x1a4] ;  /* 0x0001a40001e47983 */ /* 0x000ee20000300800 */
[----:B-----5:R-:W-:Y:S01]  /*90d0*/  IMAD.U32 R227, R221, 0x10000, RZ ;  /* 0x00010000dde37824 */ /* 0x020fe200078e00ff */
[----:B------:R-:W-:Y:S03]  /*90e0*/  BSSY B1, `(.L_x_46) ;  /* 0x0000008000017945 */ /* 0x000fe60003800000 */
[----:B------:R-:W-:-:S04]  /*90f0*/  FMUL R227, R227, R16 ;  /* 0x00000010e3e37220 */ /* 0x000fc80000400000 */
[----:B---3--:R-:W-:-:S05]  /*9100*/  FFMA R227, R228, R2, R227 ;  /* 0x00000002e4e37223 */ /* 0x008fca00000000e3 */
[----:B------:R-:W-:-:S05]  /*9110*/  F2FP.BF16.F32.PACK_AB R227, RZ, R227 ;  /* 0x000000e3ffe3723e */ /* 0x000fca00000010ff */
[----:B------:R3:W-:Y:S01]  /*9120*/  @P0 STG.E.U16 desc[UR36][R4.64+0x22], R227 ;  /* 0x000022e304000986 */ /* 0x0007e2000c101524 */
[----:B------:R-:W-:-:S13]  /*9130*/  ISETP.GT.AND P0, PT, R0, 0x8, P2 ;  /* 0x000000080000780c */ /* 0x000fda0001704270 */
[----:B---3--:R-:W-:Y:S05]  /*9140*/  @!P0 BRA `(.L_x_47) ;  /* 0x0000000000048947 */ /* 0x008fea0003800000 */
[----:B------:R3:W5:Y:S02]  /*9150*/  LDG.E.LTC128B.U16 R221, desc[UR36][R12.64+0x20] ;  /* 0x000020240cdd7981 */ /* 0x000764000c1e1520 */
.L_x_47:
[----:B------:R-:W-:Y:S05]  /*9160*/  BSYNC B1 ;  /* 0x0000000000017941 */ /* 0x000fea0003800000 */
.L_x_46:
[----:B------:R-:W2:Y:S01]  /*9170*/  LDL.LU R228, [R1+0x1a8] ;  /* 0x0001a80001e47983 */ /* 0x000ea20000300800 */
[----:B-----5:R-:W-:Y:S01]  /*9180*/  IMAD.U32 R227, R221, 0x10000, RZ ;  /* 0x00010000dde37824 */ /* 0x020fe200078e00ff */
[----:B------:R-:W-:Y:S03]  /*9190*/  BSSY B1, `(.L_x_48) ;  /* 0x0000008000017945 */ /* 0x000fe60003800000 */
[----:B------:R-:W-:-:S04]  /*91a0*/  FMUL R227, R227, R16 ;  /* 0x00000010e3e37220 */ /* 0x000fc80000400000 */
[----:B--2---:R-:W-:-:S05]  /*91b0*/  FFMA R227, R228, R2, R227 ;  /* 0x00000002e4e37223 */ /* 0x004fca00000000e3 */
[----:B------:R-:W-:-:S05]  /*91c0*/  F2FP.BF16.F32.PACK_AB R227, RZ, R227 ;  /* 0x000000e3ffe3723e */ /* 0x000fca00000010ff */
[----:B------:R2:W-:Y:S01]  /*91d0*/  @P0 STG.E.U16 desc[UR36][R6.64+0x20], R227 ;  /* 0x000020e306000986 */ /* 0x0005e2000c101524 */
[----:B------:R-:W-:-:S13]  /*91e0*/  ISETP.GT.AND P0, PT, R0, 0x8, P1 ;  /* 0x000000080000780c */ /* 0x000fda0000f04270 */
[----:B--2---:R-:W-:Y:S05]  /*91f0*/  @!P0 BRA `(.L_x_49) ;  /* 0x0000000000048947 */ /* 0x004fea0003800000 */
[----:B------:R2:W5:Y:S02]  /*9200*/  LDG.E.LTC128B.U16 R221, desc[UR36][R12.64+0x22] ;  /* 0x000022240cdd7981 */ /* 0x000564000c1e1520 */
.L_x_49:
[----:B------:R-:W-:Y:S05]  /*9210*/  BSYNC B1 ;  /* 0x0000000000017941 */ /* 0x000fea0003800000 */
.L_x_48:
[----:B------:R-:W3:Y:S01]  /*9220*/  LDL.LU R228, [R1+0x1ac] ;  /* 0x0001ac0001e47983 */ /* 0x000ee20000300800 */
[----:B-----5:R-:W-:Y:S01]  /*9230*/  IMAD.U32 R227, R221, 0x10000, RZ ;  /* 0x00010000dde37824 */ /* 0x020fe200078e00ff */
        /* <DEDUP_REMOVED lines=9> */
[----:B---3--:R-:W-:Y:S05]  /*92d0*/  @!P0 BRA `(.L_x_51) ;  /* 0x0000000000048947 */ /* 0x008fea0003800000 */
[----:B------:R3:W5:Y:S02]  /*92e0*/  LDG.E.LTC128B.U16 R221, desc[UR36][R14.64+0x30] ;  /* 0x000030240edd7981 */ /* 0x000764000c1e1520 */
.L_x_51:
[----:B------:R-:W-:Y:S05]  /*92f0*/  BSYNC B1 ;  /* 0x0000000000017941 */ /* 0x000fea0003800000 */
.L_x_50:
[----:B------:R-:W2:Y:S01]  /*9300*/  LDL.LU R228, [R1+0x1b0] ;  /* 0x0001b00001e47983 */ /* 0x000ea20000300800 */
[----:B-----5:R-:W-:Y:S01]  /*9310*/  IMAD.U32 R227, R221, 0x10000, RZ ;  /* 0x00010000dde37824 */ /* 0x020fe200078e00ff */
[----:B------:R-:W-:Y:S01]  /*9320*/  ISETP.GT.AND P1, PT, R3, 0x19, PT ;  /* 0x000000190300780c */ /* 0x000fe20003f24270 */
[----:B------:R-:W-:Y:S01]  /*9330*/  BSSY B1, `(.L_x_52) ;  /* 0x000000a000017945 */ /* 0x000fe20003800000 */
[----:B------:R-:W-:Y:S01]  /*9340*/  LOP3.LUT R22, R22, 0xfffffeff, RZ, 0xc0, !PT ;  /* 0xfffffeff16167812 */ /* 0x000fe200078ec0ff */
[----:B------:R-:W-:-:S10]  /*9350*/  FMUL R227, R227, R16 ;  /* 0x00000010e3e37220 */ /* 0x000fd40000400000 */
[----:B------:R-:W-:Y:S01]  /*9360*/  @P1 LOP3.LUT R22, R22, 0x100, RZ, 0xfc, !PT ;  /* 0x0000010016161812 */ /* 0x000fe200078efcff */
[----:B--2---:R-:W-:-:S05]  /*9370*/  FFMA R227, R228, R2, R227 ;  /* 0x00000002e4e37223 */ /* 0x004fca00000000e3 */
[----:B------:R-:W-:-:S05]  /*9380*/  F2FP.BF16.F32.PACK_AB R227, RZ, R227 ;  /* 0x000000e3ffe3723e */ /* 0x000fca00000010ff */
[----:B------:R2:W-:Y:S01]  /*9390*/  @P0 STG.E.U16 desc[UR36][R4.64+0x30], R227 ;  /* 0x000030e304000986 */ /* 0x0005e2000c101524 */
[----:B------:R-:W-:-:S13]  /*93a0*/  ISETP.GT.AND P0, PT, R0, RZ, P1 ;  /* 0x000000ff0000720c */ /* 0x000fda0000f04270 */
[----:B--2---:R-:W-:Y:S05]  /*93b0*/  @!P0 BRA `(.L_x_53) ;  /* 0x0000000000048947 */ /* 0x004fea0003800000 */
[----:B------:R2:W5:Y:S02]  /*93c0*/  LDG.E.LTC128B.U16 R221, desc[UR36][R14.64+0x32] ;  /* 0x000032240edd7981 */ /* 0x000564000c1e1520 */
.L_x_53:
[----:B------:R-:W-:Y:S05]  /*93d0*/  BSYNC B1 ;  /* 0x0000000000017941 */ /* 0x000fea0003800000 */
.L_x_52:
        /* <DEDUP_REMOVED lines=10> */
.L_x_55:
[----:B------:R-:W-:Y:S05]  /*9480*/  BSYNC B1 ;  /* 0x0000000000017941 */ /* 0x000fea0003800000 */
.L_x_54:
        /* <DEDUP_REMOVED lines=10> */
.L_x_57:
[----:B------:R-:W-:Y:S05]  /*9530*/  BSYNC B1 ;  /* 0x0000000000017941 */ /* 0x000fea0003800000 */
.L_x_56:
        /* <DEDUP_REMOVED lines=10> */
[----:B------:R-:W-:Y:S02]  /*95e0*/  ISETP.GT.AND P0, PT, R0, RZ, P2 ;  /* 0x000000ff0000720c */ /* 0x000fe40001704270 */
[----:B---3--:R-:W-:-:S11]  /*95f0*/  PRMT R227, R221, 0x7610, R227 ;  /* 0x00007610dde37816 */ /* 0x008fd600000000e3 */
[----:B------:R-:W-:Y:S05]  /*9600*/  @!P0 BRA `(.L_x_59) ;  /* 0x0000000000048947 */ /* 0x000fea0003800000 */
[----:B------:R3:W5:Y:S02]  /*9610*/  LDG.E.LTC128B.U16 R227, desc[UR36][R14.64+0x40] ;  /* 0x000040240ee37981 */ /* 0x000764000c1e1520 */
.L_x_59:
[----:B------:R-:W-:Y:S05]  /*9620*/  BSYNC B1 ;  /* 0x0000000000017941 */ /* 0x000fea0003800000 */
.L_x_58:
        /* <DEDUP_REMOVED lines=9> */
[----:B------:R2:W-:Y:S02]  /*96c0*/  @P0 STG.E.U16 desc[UR36][R4.64+0x40], R221 ;  /* 0x000040dd04000986 */ /* 0x0005e4000c101524 */
[----:B--2---:R-:W-:-:S05]  /*96d0*/  IADD3 R221, P0, R10, 0x80, RZ ;  /* 0x000000800add7810 */ /* 0x004fca0007f1e0ff */
[----:B------:R-:W-:Y:S02]  /*96e0*/  IMAD.X R10, RZ, RZ, R11, P0 ;  /* 0x000000ffff0a7224 */ /* 0x000fe400000e060b */
[----:B------:R-:W-:-:S04]  /*96f0*/  IMAD.WIDE.U32 R228, R221, R8, R224 ;  /* 0x00000008dde47225 */ /* 0x000fc800078e00e0 */
[----:B------:R-:W-:-:S04]  /*9700*/  IMAD R10, R10, R8, RZ ;  /* 0x000000080a0a7224 */ /* 0x000fc800078e02ff */
[C---:B------:R-:W-:Y:S02]  /*9710*/  IMAD R223, R221.reuse, R9, R10 ;  /* 0x00000009dddf7224 */ /* 0x040fe400078e020a */
[----:B------:R-:W-:-:S04]  /*9720*/  IMAD.WIDE.U32 R10, R221, R8, R218 ;  /* 0x00000008dd0a7225 */ /* 0x000fc800078e00da */
[----:B------:R-:W-:Y:S01]  /*9730*/  IMAD.IADD R9, R11, 0x1, R223 ;  /* 0x000000010b097824 */ /* 0x000fe200078e02df */
[----:B------:R-:W-:Y:S01]  /*9740*/  LEA R230, P0, R10, R20, 0x1 ;  /* 0x000000140ae67211 */ /* 0x000fe200078008ff */
[----:B------:R-:W-:-:S03]  /*9750*/  IMAD.IADD R218, R223, 0x1, R229 ;  /* 0x00000001dfda7824 */ /* 0x000fc600078e02e5 */
[----:B------:R-:W-:Y:S01]  /*9760*/  LEA.HI.X R231, R10, R21, R9, 0x1, P0 ;  /* 0x000000150ae77211 */ /* 0x000fe200000f0c09 */
[----:B------:R-:W-:Y:S01]  /*9770*/  IMAD.WIDE.U32 R8, R221, R8, R216 ;  /* 0x00000008dd087225 */ /* 0x000fe200078e00d8 */
[----:B------:R-:W-:-:S03]  /*9780*/  IADD3 R224, P0, R216, R228, RZ ;  /* 0x000000e4d8e07210 */ /* 0x000fc60007f1e0ff */
[----:B------:R-:W-:Y:S02]  /*9790*/  IMAD.IADD R9, R223, 0x1, R9 ;  /* 0x00000001df097824 */ /* 0x000fe400078e0209 */
[----:B------:R-:W-:Y:S02]  /*97a0*/  IMAD.X R225, R217, 0x1, R218, P0 ;  /* 0x00000001d9e17824 */ /* 0x000fe400000e06da */
[----:B------:R-:W-:-:S04]  /*97b0*/  IMAD.WIDE.U32 R8, R23, R220, R8 ;  /* 0x000000dc17087225 */ /* 0x000fc800078e0008 */
[----:B------:R-:W-:Y:S01]  /*97c0*/  IMAD.IADD R9, R226, 0x1, R9 ;  /* 0x00000001e2097824 */ /* 0x000fe200078e0209 */
[----:B------:R-:W-:Y:S01]  /*97d0*/  LEA R10, P0, R8, R20, 0x1 ;  /* 0x00000014080a7211 */ /* 0x000fe200078008ff */
[----:B------:R-:W-:-:S03]  /*97e0*/  IMAD.WIDE.U32 R220, R23, R220, R224 ;  /* 0x000000dc17dc7225 */ /* 0x000fc600078e00e0 */
[----:B------:R-:W-:Y:S01]  /*97f0*/  LEA.HI.X R11, R8, R21, R9, 0x1, P0 ;  /* 0x00000015080b7211 */ /* 0x000fe200000f0c09 */
[----:B------:R-:W-:Y:S01]  /*9800*/  IMAD.IADD R226, R226, 0x1, R221 ;  /* 0x00000001e2e27824 */ /* 0x000fe200078e02dd */
[----:B------:R-:W-:-:S04]  /*9810*/  LEA R8, P0, R220, R20, 0x1 ;  /* 0x00000014dc087211 */ /* 0x000fc800078008ff */
[----:B------:R-:W-:Y:S02]  /*9820*/  LEA.HI.X R9, R220, R21, R226, 0x1, P0 ;  /* 0x00000015dc097211 */ /* 0x000fe400000f0ce2 */
[----:B------:R-:W-:-:S05]  /*9830*/  IADD3 R222, P0, R222, R228, RZ ;  /* 0x000000e4dede7210 */ /* 0x000fca0007f1e0ff */
[----:B------:R-:W-:Y:S01]  /*9840*/  IMAD.X R218, R218, 0x1, R219, P0 ;  /* 0x00000001dada7824 */ /* 0x000fe200000e06db */
[C---:B------:R-:W-:Y:S02]  /*9850*/  LEA R216, P0, R222.reuse, R20, 0x1 ;  /* 0x00000014ded87211 */ /* 0x040fe400078008ff */
[----:B------:R-:W-:Y:S02]  /*9860*/  PRMT R20, R227, 0x7610, R20 ;  /* 0x00007610e3147816 */ /* 0x000fe40000000014 */
[----:B------:R-:W-:Y:S02]  /*9870*/  LEA.HI.X R217, R222, R21, R218, 0x1, P0 ;  /* 0x00000015ded97211 */ /* 0x000fe400000f0cda */
[----:B------:R-:W-:-:S13]  /*9880*/  ISETP.GT.AND P0, PT, R0, RZ, P1 ;  /* 0x000000ff0000720c */ /* 0x000fda0000f04270 */
[----:B------:R-:W-:Y:S05]  /*9890*/  @!P0 BRA `(.L_x_61) ;  /* 0x0000000000048947 */ /* 0x000fea0003800000 */
[----:B------:R2:W5:Y:S02]  /*98a0*/  LDG.E.LTC128B.U16 R20, desc[UR36][R14.64+0x42] ;  /* 0x000042240e147981 */ /* 0x000564000c1e1520 */
.L_x_61:
[----:B------:R-:W-:Y:S05]  /*98b0*/  BSYNC B1 ;  /* 0x0000000000017941 */ /* 0x000fea0003800000 */
.L_x_60:
        /* <DEDUP_REMOVED lines=10> */
.L_x_63:
[----:B------:R-:W-:Y:S05]  /*9960*/  BSYNC B1 ;  /* 0x0000000000017941 */ /* 0x000fea0003800000 */
.L_x_62:
        /* <DEDUP_REMOVED lines=10> */
.L_x_65:
[----:B------:R-:W-:Y:S05]  /*9a10*/  BSYNC B1 ;  /* 0x0000000000017941 */ /* 0x000fea0003800000 */
.L_x_64:
        /* <DEDUP_REMOVED lines=13> */
.L_x_67:
[----:B------:R-:W-:Y:S05]  /*9af0*/  BSYNC B1 ;  /* 0x0000000000017941 */ /* 0x000fea0003800000 */
.L_x_66:
        /* <DEDUP_REMOVED lines=13> */
.L_x_69:
[----:B------:R-:W-:Y:S05]  /*9bd0*/  BSYNC B1 ;  /* 0x0000000000017941 */ /* 0x000fea0003800000 */
.L_x_68:
        /* <DEDUP_REMOVED lines=10> */
.L_x_71:
[----:B------:R-:W-:Y:S05]  /*9c80*/  BSYNC B1 ;  /* 0x0000000000017941 */ /* 0x000fea0003800000 */
.L_x_70:
        /* <DEDUP_REMOVED lines=10> */
.L_x_73:
[----:B------:R-:W-:Y:S05]  /*9d30*/  BSYNC B1 ;  /* 0x0000000000017941 */ /* 0x000fea0003800000 */
.L_x_72:
        /* <DEDUP_REMOVED lines=13> */
.L_x_75:
[----:B------:R-:W-:Y:S05]  /*9e10*/  BSYNC B1 ;  /* 0x0000000000017941 */ /* 0x000fea0003800000 */
.L_x_74:
        /* <DEDUP_REMOVED lines=13> */
.L_x_77:
[----:B------:R-:W-:Y:S05]  /*9ef0*/  BSYNC B1 ;  /* 0x0000000000017941 */ /* 0x000fea0003800000 */
.L_x_76:
        /* <DEDUP_REMOVED lines=10> */
.L_x_79:
[----:B------:R-:W-:Y:S05]  /*9fa0*/  BSYNC B1 ;  /* 0x0000000000017941 */ /* 0x000fea0003800000 */
.L_x_78:
        /* <DEDUP_REMOVED lines=10> */
.L_x_81:
[----:B------:R-:W-:Y:S05]  /*a050*/  BSYNC B1 ;  /* 0x0000000000017941 */ /* 0x000fea0003800000 */
.L_x_80:
        /* <DEDUP_REMOVED lines=13> */
.L_x_83:
[----:B------:R-:W-:Y:S05]  /*a130*/  BSYNC B1 ;  /* 0x0000000000017941 */ /* 0x000fea0003800000 */
.L_x_82:
        /* <DEDUP_REMOVED lines=13> */
.L_x_85:
[----:B------:R-:W-:Y:S05]  /*a210*/  BSYNC B1 ;  /* 0x0000000000017941 */ /* 0x000fea0003800000 */
.L_x_84:
        /* <DEDUP_REMOVED lines=10> */
.L_x_87:
[----:B------:R-:W-:Y:S05]  /*a2c0*/  BSYNC B1 ;  /* 0x0000000000017941 */ /* 0x000fea0003800000 */
.L_x_86:
        /* <DEDUP_REMOVED lines=10> */
.L_x_89:
[----:B------:R-:W-:Y:S05]  /*a370*/  BSYNC B1 ;  /* 0x0000000000017941 */ /* 0x000fea0003800000 */
.L_x_88:
        /* <DEDUP_REMOVED lines=13> */
.L_x_91:
[----:B------:R-:W-:Y:S05]  /*a450*/  BSYNC B1 ;  /* 0x0000000000017941 */ /* 0x000fea0003800000 */
.L_x_90:
        /* <DEDUP_REMOVED lines=13> */
.L_x_93:
[----:B------:R-:W-:Y:S05]  /*a530*/  BSYNC B1 ;  /* 0x0000000000017941 */ /* 0x000fea0003800000 */
.L_x_92:
        /* <DEDUP_REMOVED lines=10> */
.L_x_95:
[----:B------:R-:W-:Y:S05]  /*a5e0*/  BSYNC B1 ;  /* 0x0000000000017941 */ /* 0x000fea0003800000 */
.L_x_94:
        /* <DEDUP_REMOVED lines=10> */
.L_x_97:
[----:B------:R-:W-:Y:S05]  /*a690*/  BSYNC B1 ;  /* 0x0000000000017941 */ /* 0x000fea0003800000 */
.L_x_96:
        /* <DEDUP_REMOVED lines=13> */
.L_x_99:
[----:B------:R-:W-:Y:S05]  /*a770*/  BSYNC B1 ;  /* 0x0000000000017941 */ /* 0x000fea0003800000 */
.L_x_98:
        /* <DEDUP_REMOVED lines=13> */
.L_x_101:
[----:B------:R-:W-:Y:S05]  /*a850*/  BSYNC B1 ;  /* 0x0000000000017941 */ /* 0x000fea0003800000 */
.L_x_100:
        /* <DEDUP_REMOVED lines=10> */
.L_x_103:
[----:B------:R-:W-:Y:S05]  /*a900*/  BSYNC B1 ;  /* 0x0000000000017941 */ /* 0x000fea0003800000 */
.L_x_102:
        /* <DEDUP_REMOVED lines=10> */
.L_x_105:
[----:B------:R-:W-:Y:S05]  /*a9b0*/  BSYNC B1 ;  /* 0x0000000000017941 */ /* 0x000fea0003800000 */
.L_x_104:
        /* <DEDUP_REMOVED lines=13> */
.L_x_107:
[----:B------:R-:W-:Y:S05]  /*aa90*/  BSYNC B1 ;  /* 0x0000000000017941 */ /* 0x000fea0003800000 */
.L_x_106:
        /* <DEDUP_REMOVED lines=13> */
.L_x_109:
[----:B------:R-:W-:Y:S05]  /*ab70*/  BSYNC B1 ;  /* 0x0000000000017941 */ /* 0x000fea0003800000 */
.L_x_108:
        /* <DEDUP_REMOVED lines=10> */
.L_x_111:
[----:B------:R-:W-:Y:S05]  /*ac20*/  BSYNC B1 ;  /* 0x0000000000017941 */ /* 0x000fea0003800000 */
.L_x_110:
        /* <DEDUP_REMOVED lines=10> */
.L_x_113:
[----:B------:R-:W-:Y:S05]  /*acd0*/  BSYNC B1 ;  /* 0x0000000000017941 */ /* 0x000fea0003800000 */
.L_x_112:
        /* <DEDUP_REMOVED lines=13> */
.L_x_115:
[----:B------:R-:W-:Y:S05]  /*adb0*/  BSYNC B1 ;  /* 0x0000000000017941 */ /* 0x000fea0003800000 */
.L_x_114:
        /* <DEDUP_REMOVED lines=13> */
.L_x_117:
[----:B------:R-:W-:Y:S05]  /*ae90*/  BSYNC B1 ;  /* 0x0000000000017941 */ /* 0x000fea0003800000 */
.L_x_116:
        /* <DEDUP_REMOVED lines=10> */
.L_x_119:
[----:B------:R-:W-:Y:S05]  /*af40*/  BSYNC B1 ;  /* 0x0000000000017941 */ /* 0x000fea0003800000 */
.L_x_118:
        /* <DEDUP_REMOVED lines=10> */
.L_x_121:
[----:B------:R-:W-:Y:S05]  /*aff0*/  BSYNC B1 ;  /* 0x0000000000017941 */ /* 0x000fea0003800000 */
.L_x_120:
        /* <DEDUP_REMOVED lines=13> */
.L_x_123:
[----:B------:R-:W-:Y:S05]  /*b0d0*/  BSYNC B1 ;  /* 0x0000000000017941 */ /* 0x000fea0003800000 */
.L_x_122:
        /* <DEDUP_REMOVED lines=13> */
.L_x_125:
[----:B------:R-:W-:Y:S05]  /*b1b0*/  BSYNC B1 ;  /* 0x0000000000017941 */ /* 0x000fea0003800000 */
.L_x_124:
        /* <DEDUP_REMOVED lines=10> */
.L_x_127:
[----:B------:R-:W-:Y:S05]  /*b260*/  BSYNC B1 ;  /* 0x0000000000017941 */ /* 0x000fea0003800000 */
.L_x_126:
        /* <DEDUP_REMOVED lines=10> */
.L_x_129:
[----:B------:R-:W-:Y:S05]  /*b310*/  BSYNC B1 ;  /* 0x0000000000017941 */ /* 0x000fea0003800000 */
.L_x_128:
        /* <DEDUP_REMOVED lines=13> */
.L_x_131:
[----:B------:R-:W-:Y:S05]  /*b3f0*/  BSYNC B1 ;  /* 0x0000000000017941 */ /* 0x000fea0003800000 */
.L_x_130:
        /* <DEDUP_REMOVED lines=13> */
.L_x_133:
[----:B------:R-:W-:Y:S05]  /*b4d0*/  BSYNC B1 ;  /* 0x0000000000017941 */ /* 0x000fea0003800000 */
.L_x_132:
        /* <DEDUP_REMOVED lines=10> */
.L_x_135:
[----:B------:R-:W-:Y:S05]  /*b580*/  BSYNC B1 ;  /* 0x0000000000017941 */ /* 0x000fea0003800000 */
.L_x_134:
        /* <DEDUP_REMOVED lines=10> */
.L_x_137:
[----:B------:R-:W-:Y:S05]  /*b630*/  BSYNC B1 ;  /* 0x0000000000017941 */ /* 0x000fea0003800000 */
.L_x_136:
        /* <DEDUP_REMOVED lines=13> */
.L_x_139:
[----:B------:R-:W-:Y:S05]  /*b710*/  BSYNC B1 ;  /* 0x0000000000017941 */ /* 0x000fea0003800000 */
.L_x_138:
        /* <DEDUP_REMOVED lines=13> */
.L_x_141:
[----:B------:R-:W-:Y:S05]  /*b7f0*/  BSYNC B1 ;  /* 0x0000000000017941 */ /* 0x000fea0003800000 */
.L_x_140:
        /* <DEDUP_REMOVED lines=10> */
.L_x_143:
[----:B------:R-:W-:Y:S05]  /*b8a0*/  BSYNC B1 ;  /* 0x0000000000017941 */ /* 0x000fea0003800000 */
.L_x_142:
        /* <DEDUP_REMOVED lines=10> */
.L_x_145:
[----:B------:R-:W-:Y:S05]  /*b950*/  BSYNC B1 ;  /* 0x0000000000017941 */ /* 0x000fea0003800000 */
.L_x_144:
        /* <DEDUP_REMOVED lines=13> */
.L_x_147:
[----:B------:R-:W-:Y:S05]  /*ba30*/  BSYNC B1 ;  /* 0x0000000000017941 */ /* 0x000fea0003800000 */
.L_x_146:
        /* <DEDUP_REMOVED lines=13> */
.L_x_149:
[----:B------:R-:W-:Y:S05]  /*bb10*/  BSYNC B1 ;  /* 0x0000000000017941 */ /* 0x000fea0003800000 */
.L_x_148:
        /* <DEDUP_REMOVED lines=10> */
.L_x_151:
[----:B------:R-:W-:Y:S05]  /*bbc0*/  BSYNC B1 ;  /* 0x0000000000017941 */ /* 0x000fea0003800000 */
.L_x_150:
        /* <DEDUP_REMOVED lines=10> */
.L_x_153:
[----:B------:R-:W-:Y:S05]  /*bc70*/  BSYNC B1 ;  /* 0x0000000000017941 */ /* 0x000fea0003800000 */
.L_x_152:
        /* <DEDUP_REMOVED lines=13> */
.L_x_155:
[----:B------:R-:W-:Y:S05]  /*bd50*/  BSYNC B1 ;  /* 0x0000000000017941 */ /* 0x000fea0003800000 */
.L_x_154:
        /* <DEDUP_REMOVED lines=13> */
.L_x_157:
[----:B------:R-:W-:Y:S05]  /*be30*/  BSYNC B1 ;  /* 0x0000000000017941 */ /* 0x000fea0003800000 */
.L_x_156:
        /* <DEDUP_REMOVED lines=10> */
.L_x_159:
[----:B------:R-:W-:Y:S05]  /*bee0*/  BSYNC B1 ;  /* 0x0000000000017941 */ /* 0x000fea0003800000 */
.L_x_158:
        /* <DEDUP_REMOVED lines=10> */
.L_x_161:
[----:B------:R-:W-:Y:S05]  /*bf90*/  BSYNC B1 ;  /* 0x0000000000017941 */ /* 0x000fea0003800000 */
.L_x_160:
        /* <DEDUP_REMOVED lines=13> */
.L_x_163:
[----:B------:R-:W-:Y:S05]  /*c070*/  BSYNC B1 ;  /* 0x0000000000017941 */ /* 0x000fea0003800000 */
.L_x_162:
        /* <DEDUP_REMOVED lines=13> */
.L_x_165:
[----:B------:R-:W-:Y:S05]  /*c150*/  BSYNC B1 ;  /* 0x0000000000017941 */ /* 0x000fea0003800000 */
.L_x_164:
        /* <DEDUP_REMOVED lines=10> */
.L_x_167:
[----:B------:R-:W-:Y:S05]  /*c200*/  BSYNC B1 ;  /* 0x0000000000017941 */ /* 0x000fea0003800000 */
.L_x_166:
        /* <DEDUP_REMOVED lines=10> */
.L_x_169:
[----:B------:R-:W-:Y:S05]  /*c2b0*/  BSYNC B1 ;  /* 0x0000000000017941 */ /* 0x000fea0003800000 */
.L_x_168:
        /* <DEDUP_REMOVED lines=13> */
.L_x_171:
[----:B------:R-:W-:Y:S05]  /*c390*/  BSYNC B1 ;  /* 0x0000000000017941 */ /* 0x000fea0003800000 */
.L_x_170:
        /* <DEDUP_REMOVED lines=13> */
.L_x_173:
[----:B------:R-:W-:Y:S05]  /*c470*/  BSYNC B1 ;  /* 0x0000000000017941 */ /* 0x000fea0003800000 */
.L_x_172:
        /* <DEDUP_REMOVED lines=10> */
.L_x_175:
[----:B------:R-:W-:Y:S05]  /*c520*/  BSYNC B1 ;  /* 0x0000000000017941 */ /* 0x000fea0003800000 */
.L_x_174:
        /* <DEDUP_REMOVED lines=10> */
.L_x_177:
[----:B------:R-:W-:Y:S05]  /*c5d0*/  BSYNC B1 ;  /* 0x0000000000017941 */ /* 0x000fea0003800000 */
.L_x_176:
        /* <DEDUP_REMOVED lines=13> */
.L_x_179:
[----:B------:R-:W-:Y:S05]  /*c6b0*/  BSYNC B1 ;  /* 0x0000000000017941 */ /* 0x000fea0003800000 */
.L_x_178:
        /* <DEDUP_REMOVED lines=13> */
.L_x_181:
[----:B------:R-:W-:Y:S05]  /*c790*/  BSYNC B1 ;  /* 0x0000000000017941 */ /* 0x000fea0003800000 */
.L_x_180:
        /* <DEDUP_REMOVED lines=10> */
.L_x_183:
[----:B------:R-:W-:Y:S05]  /*c840*/  BSYNC B1 ;  /* 0x0000000000017941 */ /* 0x000fea0003800000 */
.L_x_182:
        /* <DEDUP_REMOVED lines=10> */
.L_x_185:
[----:B------:R-:W-:Y:S05]  /*c8f0*/  BSYNC B1 ;  /* 0x0000000000017941 */ /* 0x000fea0003800000 */
.L_x_184:
        /* <DEDUP_REMOVED lines=13> */
.L_x_187:
[----:B------:R-:W-:Y:S05]  /*c9d0*/  BSYNC B1 ;  /* 0x0000000000017941 */ /* 0x000fea0003800000 */
.L_x_186:
        /* <DEDUP_REMOVED lines=13> */
.L_x_189:
[----:B------:R-:W-:Y:S05]  /*cab0*/  BSYNC B1 ;  /* 0x0000000000017941 */ /* 0x000fea0003800000 */
.L_x_188:
        /* <DEDUP_REMOVED lines=10> */
.L_x_191:
[----:B------:R-:W-:Y:S05]  /*cb60*/  BSYNC B1 ;  /* 0x0000000000017941 */ /* 0x000fea0003800000 */
.L_x_190:
        /* <DEDUP_REMOVED lines=10> */
.L_x_193:
[----:B------:R-:W-:Y:S05]  /*cc10*/  BSYNC B1 ;  /* 0x0000000000017941 */ /* 0x000fea0003800000 */
.L_x_192:
        /* <DEDUP_REMOVED lines=13> */
.L_x_195:
[----:B------:R-:W-:Y:S05]  /*ccf0*/  BSYNC B1 ;  /* 0x0000000000017941 */ /* 0x000fea0003800000 */
.L_x_194:
        /* <DEDUP_REMOVED lines=13> */
.L_x_197:
[----:B------:R-:W-:Y:S05]  /*cdd0*/  BSYNC B1 ;  /* 0x0000000000017941 */ /* 0x000fea0003800000 */
.L_x_196:
        /* <DEDUP_REMOVED lines=10> */
.L_x_199:
[----:B------:R-:W-:Y:S05]  /*ce80*/  BSYNC B1 ;  /* 0x0000000000017941 */ /* 0x000fea0003800000 */
.L_x_198:
        /* <DEDUP_REMOVED lines=10> */
.L_x_201:
[----:B------:R-:W-:Y:S05]  /*cf30*/  BSYNC B1 ;  /* 0x0000000000017941 */ /* 0x000fea0003800000 */
.L_x_200:
[----:B------:R-:W3:Y:S01]  /*cf40*/  LDL.LU R23, [R1+0x2dc] ;  /* 0x0002dc0001177983 */ /* 0x000ee20000300800 */
[----:B-----5:R-:W-:Y:S01]  /*cf50*/  IMAD.U32 R21, R20, 0x10000, RZ ;  /* 0x0001000014157824 */ /* 0x020fe200078e00ff */
[----:B------:R-:W-:Y:S01]  /*cf60*/  ISETP.GT.AND P3, PT, R3, 0xb0, PT ;  /* 0x000000b00300780c */ /* 0x000fe20003f64270 */
[----:B------:R-:W-:Y:S02]  /*cf70*/  BSSY B1, `(.L_x_202) ;  /* 0x0000008000017945 */ /* 0x000fe40003800000 */
[----:B------:R-:W-:-:S04]  /*cf80*/  FMUL R21, R21, R16 ;  /* 0x0000001015157220 */ /* 0x000fc80000400000 */
[----:B---3--:R-:W-:-:S05]  /*cf90*/  FFMA R21, R23, R2, R21 ;  /* 0x0000000217157223 */ /* 0x008fca0000000015 */
[----:B------:R-:W-:-:S05]  /*cfa0*/  F2FP.BF16.F32.PACK_AB R21, RZ, R21 ;  /* 0x00000015ff15723e */ /* 0x000fca00000010ff */
[----:B------:R3:W-:Y:S01]  /*cfb0*/  @P0 STG.E.U16 desc[UR36][R6.64+0x152], R21 ;  /* 0x0001521506000986 */ /* 0x0007e2000c101524 */
[----:B------:R-:W-:-:S13]  /*cfc0*/  ISETP.GT.AND P0, PT, R0, RZ, P3 ;  /* 0x000000ff0000720c */ /* 0x000fda0001f04270 */
[----:B---3--:R-:W-:Y:S05]  /*cfd0*/  @!P0 BRA `(.L_x_203) ;  /* 0x0000000000048947 */ /* 0x008fea0003800000 */
[----:B------:R3:W5:Y:S02]  /*cfe0*/  LDG.E.LTC128B.U16 R20, desc[UR36][R14.64+0x160] ;  /* 0x000160240e147981 */ /* 0x000764000c1e1520 */
.L_x_203:
[----:B------:R-:W-:Y:S05]  /*cff0*/  BSYNC B1 ;  /* 0x0000000000017941 */ /* 0x000fea0003800000 */
.L_x_202:
[----:B------:R-:W2:Y:S01]  /*d000*/  LDL.LU R23, [R1+0x2e0] ;  /* 0x0002e00001177983 */ /* 0x000ea20000300800 */
[----:B-----5:R-:W-:Y:S01]  /*d010*/  IMAD.U32 R21, R20, 0x10000, RZ ;  /* 0x0001000014157824 */ /* 0x020fe200078e00ff */
[----:B------:R-:W-:Y:S01]  /*d020*/  ISETP.GT.AND P2, PT, R3, 0xb1, PT ;  /* 0x000000b10300780c */ /* 0x000fe20003f44270 */
[----:B------:R-:W-:Y:S02]  /*d030*/  BSSY B1, `(.L_x_204) ;  /* 0x0000008000017945 */ /* 0x000fe40003800000 */
[----:B------:R-:W-:-:S04]  /*d040*/  FMUL R21, R21, R16 ;  /* 0x0000001015157220 */ /* 0x000fc80000400000 */
[----:B--2---:R-:W-:-:S05]  /*d050*/  FFMA R21, R23, R2, R21 ;  /* 0x0000000217157223 */ /* 0x004fca0000000015 */
[----:B------:R-:W-:-:S05]  /*d060*/  F2FP.BF16.F32.PACK_AB R21, RZ, R21 ;  /* 0x00000015ff15723e */ /* 0x000fca00000010ff */
[----:B------:R2:W-:Y:S01]  /*d070*/  @P0 STG.E.U16 desc[UR36][R4.64+0x160], R21 ;  /* 0x0001601504000986 */ /* 0x0005e2000c101524 */
[----:B------:R-:W-:-:S13]  /*d080*/  ISETP.GT.AND P0, PT, R0, RZ, P2 ;  /* 0x000000ff0000720c */ /* 0x000fda0001704270 */
[----:B--2---:R-:W-:Y:S05]  /*d090*/  @!P0 BRA `(.L_x_205) ;  /* 0x0000000000048947 */ /* 0x004fea0003800000 */
[----:B------:R2:W5:Y:S02]  /*d0a0*/  LDG.E.LTC128B.U16 R20, desc[UR36][R14.64+0x162] ;  /* 0x000162240e147981 */ /* 0x000564000c1e1520 */
.L_x_205:
[----:B------:R-:W-:Y:S05]  /*d0b0*/  BSYNC B1 ;  /* 0x0000000000017941 */ /* 0x000fea0003800000 */
.L_x_204:
        /* <DEDUP_REMOVED lines=10> */
.L_x_207:
[----:B------:R-:W-:Y:S05]  /*d160*/  BSYNC B1 ;  /* 0x0000000000017941 */ /* 0x000fea0003800000 */
.L_x_206:
        /* <DEDUP_REMOVED lines=10> */
.L_x_209:
[----:B------:R-:W-:Y:S05]  /*d210*/  BSYNC B1 ;  /* 0x0000000000017941 */ /* 0x000fea0003800000 */
.L_x_208:
        /* <DEDUP_REMOVED lines=11> */
.L_x_211:
[----:B------:R-:W-:Y:S05]  /*d2d0*/  BSYNC B1 ;  /* 0x0000000000017941 */ /* 0x000fea0003800000 */
.L_x_210:
[----:B------:R-:W2:Y:S01]  /*d2e0*/  LDL.LU R23, [R1+0x2f0] ;  /* 0x0002f00001177983 */ /* 0x000ea20000300800 */
[----:B-----5:R-:W-:Y:S01]  /*d2f0*/  IMAD.U32 R21, R20, 0x10000, RZ ;  /* 0x0001000014157824 */ /* 0x020fe200078e00ff */
[----:B------:R-:W-:Y:S03]  /*d300*/  BSSY B1, `(.L_x_212) ;  /* 0x0000009000017945 */ /* 0x000fe60003800000 */
[----:B------:R-:W-:-:S04]  /*d310*/  FMUL R21, R21, R16 ;  /* 0x0000001015157220 */ /* 0x000fc80000400000 */
[----:B--2---:R-:W-:-:S05]  /*d320*/  FFMA R21, R23, R2, R21 ;  /* 0x0000000217157223 */ /* 0x004fca0000000015 */
[----:B------:R-:W-:-:S05]  /*d330*/  F2FP.BF16.F32.PACK_AB R21, RZ, R21 ;  /* 0x00000015ff15723e */ /* 0x000fca00000010ff */
[----:B------:R2:W-:Y:S01]  /*d340*/  @P0 STG.E.U16 desc[UR36][R4.64+0x170], R21 ;  /* 0x0001701504000986 */ /* 0x0005e2000c101524 */
[----:B------:R-:W-:-:S04]  /*d350*/  ISETP.GT.AND P0, PT, R3, 0xb9, PT ;  /* 0x000000b90300780c */ /* 0x000fc80003f04270 */
[----:B------:R-:W-:-:S13]  /*d360*/  ISETP.GT.AND P4, PT, R0, RZ, P0 ;  /* 0x000000ff0000720c */ /* 0x000fda0000784270 */
[----:B--2---:R-:W-:Y:S05]  /*d370*/  @!P4 BRA `(.L_x_213) ;  /* 0x000000000004c947 */ /* 0x004fea0003800000 */
[----:B------:R2:W5:Y:S02]  /*d380*/  LDG.E.LTC128B.U16 R20, desc[UR36][R14.64+0x172] ;  /* 0x000172240e147981 */ /* 0x000564000c1e1520 */
.L_x_213:
[----:B------:R-:W-:Y:S05]  /*d390*/  BSYNC B1 ;  /* 0x0000000000017941 */ /* 0x000fea0003800000 */
.L_x_212:
        /* <DEDUP_REMOVED lines=10> */
.L_x_215:
[----:B------:R-:W-:Y:S05]  /*d440*/  BSYNC B1 ;  /* 0x0000000000017941 */ /* 0x000fea0003800000 */
.L_x_214:
        /* <DEDUP_REMOVED lines=10> */
.L_x_217:
[----:B------:R-:W-:Y:S05]  /*d4f0*/  BSYNC B1 ;  /* 0x0000000000017941 */ /* 0x000fea0003800000 */
.L_x_216:
[----:B------:R-:W3:Y:S01]  /*d500*/  LDL.LU R219, [R1+0x2fc] ;  /* 0x0002fc0001db7983 */ /* 0x000ee20000300800 */
[----:B-----5:R-:W-:Y:S01]  /*d510*/  IMAD.U32 R21, R20, 0x10000, RZ ;  /* 0x0001000014157824 */ /* 0x020fe200078e00ff */
[----:B------:R-:W-:Y:S02]  /*d520*/  SHF.L.U64.HI R19, R18, 0x8, R19 ;  /* 0x0000000812137819 */ /* 0x000fe40000010213 */
[----:B------:R-:W-:Y:S01]  /*d530*/  PRMT R23, R20, 0x7610, R23 ;  /* 0x0000761014177816 */ /* 0x000fe20000000017 */
[----:B------:R-:W-:Y:S01]  /*d540*/  FMUL R21, R21, R16 ;  /* 0x0000001015157220 */ /* 0x000fe20000400000 */
[----:B------:R-:W4:Y:S03]  /*d550*/  LDL.LU R218, [R1] ;  /* 0x0000000001da7983 */ /* 0x000f260000300800 */
[----:B---3--:R-:W-:-:S05]  /*d560*/  FFMA R21, R219, R2, R21 ;  /* 0x00000002db157223 */ /* 0x008fca0000000015 */
[----:B------:R-:W-:-:S05]  /*d570*/  F2FP.BF16.F32.PACK_AB R21, RZ, R21 ;  /* 0x00000015ff15723e */ /* 0x000fca00000010ff */
[----:B------:R3:W-:Y:S01]  /*d580*/  @P4 STG.E.U16 desc[UR36][R6.64+0x172], R21 ;  /* 0x0001721506004986 */ /* 0x0007e2000c101524 */
[----:B------:R-:W-:-:S05]  /*d590*/  LEA R18, P4, R18, R4, 0x8 ;  /* 0x0000000412127211 */ /* 0x000fca00078840ff */
[----:B------:R-:W-:Y:S01]  /*d5a0*/  IMAD.X R19, R19, 0x1, R5, P4 ;  /* 0x0000000113137824 */ /* 0x000fe200020e0605 */
[----:B------:R-:W-:-:S13]  /*d5b0*/  ISETP.GT.AND P4, PT, R0, 0x80, P5 ;  /* 0x000000800000780c */ /* 0x000fda0002f84270 */
[----:B------:R-:W2:Y:S01]  /*d5c0*/  @P4 LDG.E.LTC128B.U16 R23, desc[UR36][R230.64] ;  /* 0x00000024e6174981 */ /* 0x000ea2000c1e1520 */
[----:B------:R-:W-:Y:S01]  /*d5d0*/  BSSY B1, `(.L_x_218) ;  /* 0x000000a000017945 */ /* 0x000fe20003800000 */
[----:B--2---:R-:W-:-:S04]  /*d5e0*/  IMAD.U32 R20, R23, 0x10000, RZ ;  /* 0x0001000017147824 */ /* 0x004fc800078e00ff */
[----:B------:R-:W-:-:S04]  /*d5f0*/  FMUL R20, R20, R16 ;  /* 0x0000001014147220 */ /* 0x000fc80000400000 */
[----:B----4-:R-:W-:-:S05]  /*d600*/  FFMA R20, R218, R2, R20 ;  /* 0x00000002da147223 */ /* 0x010fca0000000014 */
[----:B------:R-:W-:-:S05]  /*d610*/  F2FP.BF16.F32.PACK_AB R20, RZ, R20 ;  /* 0x00000014ff14723e */ /* 0x000fca00000010ff */
[----:B------:R3:W-:Y:S01]  /*d620*/  @P4 STG.E.U16 desc[UR36][R18.64], R20 ;  /* 0x0000001412004986 */ /* 0x0007e2000c101524 */
[----:B------:R-:W-:-:S04]  /*d630*/  LOP3.LUT P4, RZ, R17, 0x2, RZ, 0xc0, !PT ;  /* 0x0000000211ff7812 */ /* 0x000fc8000788c0ff */
[----:B------:R-:W-:-:S13]  /*d640*/  ISETP.GT.AND P4, PT, R0, 0x80, P4 ;  /* 0x000000800000780c */ /* 0x000fda0002784270 */
[----:B---3--:R-:W-:Y:S05]  /*d650*/  @!P4 BRA `(.L_x_219) ;  /* 0x000000000004c947 */ /* 0x008fea0003800000 */
[----:B------:R2:W5:Y:S02]  /*d660*/  LDG.E.LTC128B.U16 R23, desc[UR36][R10.64+0x2] ;  /* 0x000002240a177981 */ /* 0x000564000c1e1520 */
.L_x_219:
[----:B------:R-:W-:Y:S05]  /*d670*/  BSYNC B1 ;  /* 0x0000000000017941 */ /* 0x000fea0003800000 */
.L_x_218:
[----:B------:R-:W3:Y:S01]  /*d680*/  LDL.LU R21, [R1+0x4] ;  /* 0x0000040001157983 */ /* 0x000ee20000300800 */
[----:B-----5:R-:W-:Y:S01]  /*d690*/  IMAD.U32 R20, R23, 0x10000, RZ ;  /* 0x0001000017147824 */ /* 0x020fe200078e00ff */
[----:B------:R-:W-:Y:S01]  /*d6a0*/  ISETP.GT.AND P5, PT, R0, 0x88, P5 ;  /* 0x000000880000780c */ /* 0x000fe20002fa4270 */
[----:B------:R-:W-:Y:S02]  /*d6b0*/  BSSY B1, `(.L_x_220) ;  /* 0x0000009000017945 */ /* 0x000fe40003800000 */
[----:B------:R-:W-:-:S04]  /*d6c0*/  FMUL R20, R20, R16 ;  /* 0x0000001014147220 */ /* 0x000fc80000400000 */
[----:B---3--:R-:W-:-:S05]  /*d6d0*/  FFMA R20, R21, R2, R20 ;  /* 0x0000000215147223 */ /* 0x008fca0000000014 */
[----:B------:R-:W-:-:S05]  /*d6e0*/  F2FP.BF16.F32.PACK_AB R20, RZ, R20 ;  /* 0x00000014ff14723e */ /* 0x000fca00000010ff */
[----:B------:R3:W-:Y:S02]  /*d6f0*/  @P4 STG.E.U16 desc[UR36][R18.64+0x2], R20 ;  /* 0x0000021412004986 */ /* 0x0007e4000c101524 */
[----:B---3--:R-:W-:-:S05]  /*d700*/  IADD3 R20, P4, R18, R233, RZ ;  /* 0x000000e912147210 */ /* 0x008fca0007f9e0ff */
[----:B------:R-:W-:Y:S01]  /*d710*/  IMAD.X R21, R19, 0x1, R232, P4 ;  /* 0x0000000113157824 */ /* 0x000fe200020e06e8 */
[----:B------:R-:W-:Y:S07]  /*d720*/  @!P5 BRA `(.L_x_221) ;  /* 0x000000000004d947 */ /* 0x000fee0003800000 */
[----:B------:R3:W5:Y:S02]  /*d730*/  LDG.E.LTC128B.U16 R23, desc[UR36][R216.64] ;  /* 0x00000024d8177981 */ /* 0x000764000c1e1520 */
.L_x_221:
[----:B------:R-:W-:Y:S05]  /*d740*/  BSYNC B1 ;  /* 0x0000000000017941 */ /* 0x000fea0003800000 */
.L_x_220:
[----:B---3--:R-:W3:Y:S01]  /*d750*/  LDL.LU R217, [R1+0x8] ;  /* 0x0000080001d97983 */ /* 0x008ee20000300800 */
[----:B-----5:R-:W-:Y:S01]  /*d760*/  IMAD.U32 R216, R23, 0x10000, RZ ;  /* 0x0001000017d87824 */ /* 0x020fe200078e00ff */
[----:B------:R-:W-:Y:S01]  /*d770*/  LOP3.LUT P4, RZ, R17, 0x2, RZ, 0xc0, !PT ;  /* 0x0000000211ff7812 */ /* 0x000fe2000788c0ff */
[----:B------:R-:W-:Y:S02]  /*d780*/  BSSY B1, `(.L_x_222) ;  /* 0x0000008000017945 */ /* 0x000fe40003800000 */
[----:B------:R-:W-:Y:S01]  /*d790*/  FMUL R216, R216, R16 ;  /* 0x00000010d8d87220 */ /* 0x000fe20000400000 */
[----:B------:R-:W-:-:S03]  /*d7a0*/  ISETP.GT.AND P4, PT, R0, 0x88, P4 ;  /* 0x000000880000780c */ /* 0x000fc60002784270 */
[----:B---3--:R-:W-:-:S05]  /*d7b0*/  FFMA R216, R217, R2, R216 ;  /* 0x00000002d9d87223 */ /* 0x008fca00000000d8 */
[----:B------:R-:W-:-:S05]  /*d7c0*/  F2FP.BF16.F32.PACK_AB R216, RZ, R216 ;  /* 0x000000d8ffd8723e */ /* 0x000fca00000010ff */
[----:B------:R3:W-:Y:S01]  /*d7d0*/  @P5 STG.E.U16 desc[UR36][R20.64], R216 ;  /* 0x000000d814005986 */ /* 0x0007e2000c101524 */
[----:B------:R-:W-:Y:S05]  /*d7e0*/  @!P4 BRA `(.L_x_223) ;  /* 0x000000000004c947 */ /* 0x000fea0003800000 */
[----:B------:R4:W5:Y:S02]  /*d7f0*/  LDG.E.LTC128B.U16 R23, desc[UR36][R8.64+0x2] ;  /* 0x0000022408177981 */ /* 0x000964000c1e1520 */
.L_x_223:
[----:B------:R-:W-:Y:S05]  /*d800*/  BSYNC B1 ;  /* 0x0000000000017941 */ /* 0x000fea0003800000 */
.L_x_222:
[----:B------:R-:W2:Y:S01]  /*d810*/  LDL.LU R217, [R1+0xc] ;  /* 0x00000c0001d97983 */ /* 0x000ea20000300800 */
[----:B---3-5:R-:W-:Y:S01]  /*d820*/  IMAD.U32 R216, R23, 0x10000, RZ ;  /* 0x0001000017d87824 */ /* 0x028fe200078e00ff */
[----:B------:R-:W-:Y:S01]  /*d830*/  LOP3.LUT P5, RZ, R17, 0x4, RZ, 0xc0, !PT ;  /* 0x0000000411ff7812 */ /* 0x000fe200078ac0ff */
[----:B------:R-:W-:Y:S02]  /*d840*/  BSSY B1, `(.L_x_224) ;  /* 0x0000008000017945 */ /* 0x000fe40003800000 */
[----:B------:R-:W-:-:S04]  /*d850*/  FMUL R216, R216, R16 ;  /* 0x00000010d8d87220 */ /* 0x000fc80000400000 */
[----:B--2---:R-:W-:-:S05]  /*d860*/  FFMA R216, R217, R2, R216 ;  /* 0x00000002d9d87223 */ /* 0x004fca00000000d8 */
[----:B------:R-:W-:-:S05]  /*d870*/  F2FP.BF16.F32.PACK_AB R216, RZ, R216 ;  /* 0x000000d8ffd8723e */ /* 0x000fca00000010ff */
[----:B------:R2:W-:Y:S01]  /*d880*/  @P4 STG.E.U16 desc[UR36][R20.64+0x2], R216 ;  /* 0x000002d814004986 */ /* 0x0005e2000c101524 */
[----:B------:R-:W-:-:S13]  /*d890*/  ISETP.GT.AND P4, PT, R0, 0x80, P5 ;  /* 0x000000800000780c */ /* 0x000fda0002f84270 */
[----:B--2---:R-:W-:Y:S05]  /*d8a0*/  @!P4 BRA `(.L_x_225) ;  /* 0x000000000004c947 */ /* 0x004fea0003800000 */
[----:B------:R2:W5:Y:S02]  /*d8b0*/  LDG.E.LTC128B.U16 R23, desc[UR36][R10.64+0x10] ;  /* 0x000010240a177981 */ /* 0x000564000c1e1520 */
.L_x_225:
[----:B------:R-:W-:Y:S05]  /*d8c0*/  BSYNC B1 ;  /* 0x0000000000017941 */ /* 0x000fea0003800000 */
.L_x_224:
[----:B------:R-:W3:Y:S01]  /*d8d0*/  LDL.LU R217, [R1+0x10] ;  /* 0x0000100001d97983 */ /* 0x000ee20000300800 */
[----:B-----5:R-:W-:Y:S01]  /*d8e0*/  IMAD.U32 R216, R23, 0x10000, RZ ;  /* 0x0001000017d87824 */ /* 0x020fe200078e00ff */
[----:B------:R-:W-:Y:S01]  /*d8f0*/  LOP3.LUT P5, RZ, R17, 0x8, RZ, 0xc0, !PT ;  /* 0x0000000811ff7812 */ /* 0x000fe200078ac0ff */
[----:B------:R-:W-:Y:S02]  /*d900*/  BSSY B1, `(.L_x_226) ;  /* 0x0000008000017945 */ /* 0x000fe40003800000 */
[----:B------:R-:W-:-:S04]  /*d910*/  FMUL R216, R216, R16 ;  /* 0x00000010d8d87220 */ /* 0x000fc80000400000 */
[----:B---3--:R-:W-:-:S05]  /*d920*/  FFMA R216, R217, R2, R216 ;  /* 0x00000002d9d87223 */ /* 0x008fca00000000d8 */
[----:B------:R-:W-:-:S05]  /*d930*/  F2FP.BF16.F32.PACK_AB R216, RZ, R216 ;  /* 0x000000d8ffd8723e */ /* 0x000fca00000010ff */
[----:B------:R3:W-:Y:S01]  /*d940*/  @P4 STG.E.U16 desc[UR36][R18.64+0x10], R216 ;  /* 0x000010d812004986 */ /* 0x0007e2000c101524 */
[----:B------:R-:W-:-:S13]  /*d950*/  ISETP.GT.AND P4, PT, R0, 0x80, P5 ;  /* 0x000000800000780c */ /* 0x000fda0002f84270 */
[----:B---3--:R-:W-:Y:S05]  /*d960*/  @!P4 BRA `(.L_x_227) ;  /* 0x000000000004c947 */ /* 0x008fea0003800000 */
[----:B------:R3:W5:Y:S02]  /*d970*/  LDG.E.LTC128B.U16 R23, desc[UR36][R10.64+0x12] ;  /* 0x000012240a177981 */ /* 0x000764000c1e1520 */
.L_x_227:
[----:B------:R-:W-:Y:S05]  /*d980*/  BSYNC B1 ;  /* 0x0000000000017941 */ /* 0x000fea0003800000 */
.L_x_226:
[----:B------:R-:W2:Y:S01]  /*d990*/  LDL.LU R217, [R1+0x14] ;  /* 0x0000140001d97983 */ /* 0x000ea20000300800 */
[----:B-----5:R-:W-:Y:S01]  /*d9a0*/  IMAD.U32 R216, R23, 0x10000, RZ ;  /* 0x0001000017d87824 */ /* 0x020fe200078e00ff */
[----:B------:R-:W-:Y:S03]  /*d9b0*/  BSSY B1, `(.L_x_228) ;  /* 0x0000009000017945 */ /* 0x000fe60003800000 */
[----:B------:R-:W-:-:S04]  /*d9c0*/  FMUL R216, R216, R16 ;  /* 0x00000010d8d87220 */ /* 0x000fc80000400000 */
[----:B--2---:R-:W-:-:S05]  /*d9d0*/  FFMA R216, R217, R2, R216 ;  /* 0x00000002d9d87223 */ /* 0x004fca00000000d8 */
[----:B------:R-:W-:-:S05]  /*d9e0*/  F2FP.BF16.F32.PACK_AB R216, RZ, R216 ;  /* 0x000000d8ffd8723e */ /* 0x000fca00000010ff */
[----:B------:R2:W-:Y:S01]  /*d9f0*/  @P4 STG.E.U16 desc[UR36][R18.64+0x12], R216 ;  /* 0x000012d812004986 */ /* 0x0005e2000c101524 */
[----:B------:R-:W-:-:S04]  /*da00*/  LOP3.LUT P4, RZ, R17, 0x4, RZ, 0xc0, !PT ;  /* 0x0000000411ff7812 */ /* 0x000fc8000788c0ff */
[----:B------:R-:W-:-:S13]  /*da10*/  ISETP.GT.AND P4, PT, R0, 0x88, P4 ;  /* 0x000000880000780c */ /* 0x000fda0002784270 */
[----:B--2---:R-:W-:Y:S05]  /*da20*/  @!P4 BRA `(.L_x_229) ;  /* 0x000000000004c947 */ /* 0x004fea0003800000 */
[----:B------:R2:W5:Y:S02]  /*da30*/  LDG.E.LTC128B.U16 R23, desc[UR36][R8.64+0x10] ;  /* 0x0000102408177981 */ /* 0x000564000c1e1520 */
.L_x_229:
[----:B------:R-:W-:Y:S05]  /*da40*/  BSYNC B1 ;  /* 0x0000000000017941 */ /* 0x000fea0003800000 */
.L_x_228:
        /* <DEDUP_REMOVED lines=10> */
.L_x_231:
[----:B------:R-:W-:Y:S05]  /*daf0*/  BSYNC B1 ;  /* 0x0000000000017941 */ /* 0x000fea0003800000 */
.L_x_230:
[----:B------:R-:W2:Y:S01]  /*db00*/  LDL.LU R217, [R1+0x1c] ;  /* 0x00001c0001d97983 */ /* 0x000ea20000300800 */
[----:B-----5:R-:W-:Y:S01]  /*db10*/  IMAD.U32 R216, R23, 0x10000, RZ ;  /* 0x0001000017d87824 */ /* 0x020fe200078e00ff */
        /* <DEDUP_REMOVED lines=9> */
.L_x_233:
[----:B------:R-:W-:Y:S05]  /*dbb0*/  BSYNC B1 ;  /* 0x0000000000017941 */ /* 0x000fea0003800000 */
.L_x_232:
        /* <DEDUP_REMOVED lines=11> */
.L_x_235:
[----:B------:R-:W-:Y:S05]  /*dc70*/  BSYNC B1 ;  /* 0x0000000000017941 */ /* 0x000fea0003800000 */
.L_x_234:
        /* <DEDUP_REMOVED lines=11> */
.L_x_237:
[----:B------:R-:W-:Y:S05]  /*dd30*/  BSYNC B1 ;  /* 0x0000000000017941 */ /* 0x000fea0003800000 */
.L_x_236:
        /* <DEDUP_REMOVED lines=10> */
.L_x_239:
[----:B------:R-:W-:Y:S05]  /*dde0*/  BSYNC B1 ;  /* 0x0000000000017941 */ /* 0x000fea0003800000 */
.L_x_238:
        /* <DEDUP_REMOVED lines=11> */
.L_x_241:
[----:B------:R-:W-:Y:S05]  /*dea0*/  BSYNC B1 ;  /* 0x0000000000017941 */ /* 0x000fea0003800000 */
.L_x_240:
        /* <DEDUP_REMOVED lines=11> */
.L_x_243:
[----:B------:R-:W-:Y:S05]  /*df60*/  BSYNC B1 ;  /* 0x0000000000017941 */ /* 0x000fea0003800000 */
.L_x_242:
        /* <DEDUP_REMOVED lines=11> */
.L_x_245:
[----:B------:R-:W-:Y:S05]  /*e020*/  BSYNC B1 ;  /* 0x0000000000017941 */ /* 0x000fea0003800000 */
.L_x_244:
        /* <DEDUP_REMOVED lines=10> */
.L_x_247:
[----:B------:R-:W-:Y:S05]  /*e0d0*/  BSYNC B1 ;  /* 0x0000000000017941 */ /* 0x000fea0003800000 */
.L_x_246:
        /* <DEDUP_REMOVED lines=11> */
.L_x_249:
[----:B------:R-:W-:Y:S05]  /*e190*/  BSYNC B1 ;  /* 0x0000000000017941 */ /* 0x000fea0003800000 */
.L_x_248:
        /* <DEDUP_REMOVED lines=11> */
.L_x_251:
[----:B------:R-:W-:Y:S05]  /*e250*/  BSYNC B1 ;  /* 0x0000000000017941 */ /* 0x000fea0003800000 */
.L_x_250:
        /* <DEDUP_REMOVED lines=11> */
.L_x_253:
[----:B------:R-:W-:Y:S05]  /*e310*/  BSYNC B1 ;  /* 0x0000000000017941 */ /* 0x000fea0003800000 */
.L_x_252:
        /* <DEDUP_REMOVED lines=10> */
.L_x_255:
[----:B------:R-:W-:Y:S05]  /*e3c0*/  BSYNC B1 ;  /* 0x0000000000017941 */ /* 0x000fea0003800000 */
.L_x_254:
        /* <DEDUP_REMOVED lines=11> */
.L_x_257:
[----:B------:R-:W-:Y:S05]  /*e480*/  BSYNC B1 ;  /* 0x0000000000017941 */ /* 0x000fea0003800000 */
.L_x_256:
        /* <DEDUP_REMOVED lines=11> */
.L_x_259:
[----:B------:R-:W-:Y:S05]  /*e540*/  BSYNC B1 ;  /* 0x0000000000017941 */ /* 0x000fea0003800000 */
.L_x_258:
        /* <DEDUP_REMOVED lines=11> */
.L_x_261:
[----:B------:R-:W-:Y:S05]  /*e600*/  BSYNC B1 ;  /* 0x0000000000017941 */ /* 0x000fea0003800000 */
.L_x_260:
        /* <DEDUP_REMOVED lines=10> */
.L_x_263:
[----:B------:R-:W-:Y:S05]  /*e6b0*/  BSYNC B1 ;  /* 0x0000000000017941 */ /* 0x000fea0003800000 */
.L_x_262:
        /* <DEDUP_REMOVED lines=11> */
.L_x_265:
[----:B------:R-:W-:Y:S05]  /*e770*/  BSYNC B1 ;  /* 0x0000000000017941 */ /* 0x000fea0003800000 */
.L_x_264:
        /* <DEDUP_REMOVED lines=11> */
.L_x_267:
[----:B------:R-:W-:Y:S05]  /*e830*/  BSYNC B1 ;  /* 0x0000000000017941 */ /* 0x000fea0003800000 */
.L_x_266:
        /* <DEDUP_REMOVED lines=11> */
.L_x_269:
[----:B------:R-:W-:Y:S05]  /*e8f0*/  BSYNC B1 ;  /* 0x0000000000017941 */ /* 0x000fea0003800000 */
.L_x_268:
        /* <DEDUP_REMOVED lines=10> */
.L_x_271:
[----:B------:R-:W-:Y:S05]  /*e9a0*/  BSYNC B1 ;  /* 0x0000000000017941 */ /* 0x000fea0003800000 */
.L_x_270:
        /* <DEDUP_REMOVED lines=11> */
.L_x_273:
[----:B------:R-:W-:Y:S05]  /*ea60*/  BSYNC B1 ;  /* 0x0000000000017941 */ /* 0x000fea0003800000 */
.L_x_272:
        /* <DEDUP_REMOVED lines=11> */
.L_x_275:
[----:B------:R-:W-:Y:S05]  /*eb20*/  BSYNC B1 ;  /* 0x0000000000017941 */ /* 0x000fea0003800000 */
.L_x_274:
        /* <DEDUP_REMOVED lines=11> */
.L_x_277:
[----:B------:R-:W-:Y:S05]  /*ebe0*/  BSYNC B1 ;  /* 0x0000000000017941 */ /* 0x000fea0003800000 */
.L_x_276:
        /* <DEDUP_REMOVED lines=10> */
.L_x_279:
[----:B------:R-:W-:Y:S05]  /*ec90*/  BSYNC B1 ;  /* 0x0000000000017941 */ /* 0x000fea0003800000 */
.L_x_278:
        /* <DEDUP_REMOVED lines=11> */
.L_x_281:
[----:B------:R-:W-:Y:S05]  /*ed50*/  BSYNC B1 ;  /* 0x0000000000017941 */ /* 0x000fea0003800000 */
.L_x_280:
        /* <DEDUP_REMOVED lines=11> */
.L_x_283:
[----:B------:R-:W-:Y:S05]  /*ee10*/  BSYNC B1 ;  /* 0x0000000000017941 */ /* 0x000fea0003800000 */
.L_x_282:
        /* <DEDUP_REMOVED lines=11> */
.L_x_285:
[----:B------:R-:W-:Y:S05]  /*eed0*/  BSYNC B1 ;  /* 0x0000000000017941 */ /* 0x000fea0003800000 */
.L_x_284:
        /* <DEDUP_REMOVED lines=10> */
.L_x_287:
[----:B------:R-:W-:Y:S05]  /*ef80*/  BSYNC B1 ;  /* 0x0000000000017941 */ /* 0x000fea0003800000 */
.L_x_286:
        /* <DEDUP_REMOVED lines=11> */
.L_x_289:
[----:B------:R-:W-:Y:S05]  /*f040*/  BSYNC B1 ;  /* 0x0000000000017941 */ /* 0x000fea0003800000 */
.L_x_288:
        /* <DEDUP_REMOVED lines=11> */
.L_x_291:
[----:B------:R-:W-:Y:S05]  /*f100*/  BSYNC B1 ;  /* 0x0000000000017941 */ /* 0x000fea0003800000 */
.L_x_290:
        /* <DEDUP_REMOVED lines=11> */
.L_x_293:
[----:B------:R-:W-:Y:S05]  /*f1c0*/  BSYNC B1 ;  /* 0x0000000000017941 */ /* 0x000fea0003800000 */
.L_x_292:
        /* <DEDUP_REMOVED lines=10> */
.L_x_295:
[----:B------:R-:W-:Y:S05]  /*f270*/  BSYNC B1 ;  /* 0x0000000000017941 */ /* 0x000fea0003800000 */
.L_x_294:
        /* <DEDUP_REMOVED lines=11> */
.L_x_297:
[----:B------:R-:W-:Y:S05]  /*f330*/  BSYNC B1 ;  /* 0x0000000000017941 */ /* 0x000fea0003800000 */
.L_x_296:
        /* <DEDUP_REMOVED lines=11> */
.L_x_299:
[----:B------:R-:W-:Y:S05]  /*f3f0*/  BSYNC B1 ;  /* 0x0000000000017941 */ /* 0x000fea0003800000 */
.L_x_298:
        /* <DEDUP_REMOVED lines=11> */
.L_x_301:
[----:B------:R-:W-:Y:S05]  /*f4b0*/  BSYNC B1 ;  /* 0x0000000000017941 */ /* 0x000fea0003800000 */
.L_x_300:
        /* <DEDUP_REMOVED lines=10> */
.L_x_303:
[----:B------:R-:W-:Y:S05]  /*f560*/  BSYNC B1 ;  /* 0x0000000000017941 */ /* 0x000fea0003800000 */
.L_x_302:
        /* <DEDUP_REMOVED lines=11> */
.L_x_305:
[----:B------:R-:W-:Y:S05]  /*f620*/  BSYNC B1 ;  /* 0x0000000000017941 */ /* 0x000fea0003800000 */
.L_x_304:
        /* <DEDUP_REMOVED lines=11> */
.L_x_307:
[----:B------:R-:W-:Y:S05]  /*f6e0*/  BSYNC B1 ;  /* 0x0000000000017941 */ /* 0x000fea0003800000 */
.L_x_306:
        /* <DEDUP_REMOVED lines=11> */
.L_x_309:
[----:B------:R-:W-:Y:S05]  /*f7a0*/  BSYNC B1 ;  /* 0x0000000000017941 */ /* 0x000fea0003800000 */
.L_x_308:
        /* <DEDUP_REMOVED lines=10> */
.L_x_311:
[----:B------:R-:W-:Y:S05]  /*f850*/  BSYNC B1 ;  /* 0x0000000000017941 */ /* 0x000fea0003800000 */
.L_x_310:
        /* <DEDUP_REMOVED lines=11> */
.L_x_313:
[----:B------:R-:W-:Y:S05]  /*f910*/  BSYNC B1 ;  /* 0x0000000000017941 */ /* 0x000fea0003800000 */
.L_x_312:
        /* <DEDUP_REMOVED lines=11> */
.L_x_315:
[----:B------:R-:W-:Y:S05]  /*f9d0*/  BSYNC B1 ;  /* 0x0000000000017941 */ /* 0x000fea0003800000 */
.L_x_314:
        /* <DEDUP_REMOVED lines=11> */
.L_x_317:
[----:B------:R-:W-:Y:S05]  /*fa90*/  BSYNC B1 ;  /* 0x0000000000017941 */ /* 0x000fea0003800000 */
.L_x_316:
        /* <DEDUP_REMOVED lines=10> */
.L_x_319:
[----:B------:R-:W-:Y:S05]  /*fb40*/  BSYNC B1 ;  /* 0x0000000000017941 */ /* 0x000fea0003800000 */
.L_x_318:
        /* <DEDUP_REMOVED lines=11> */
.L_x_321:
[----:B------:R-:W-:Y:S05]  /*fc00*/  BSYNC B1 ;  /* 0x0000000000017941 */ /* 0x000fea0003800000 */
.L_x_320:
        /* <DEDUP_REMOVED lines=11> */
.L_x_323:
[----:B------:R-:W-:Y:S05]  /*fcc0*/  BSYNC B1 ;  /* 0x0000000000017941 */ /* 0x000fea0003800000 */
.L_x_322:
        /* <DEDUP_REMOVED lines=11> */
.L_x_325:
[----:B------:R-:W-:Y:S05]  /*fd80*/  BSYNC B1 ;  /* 0x0000000000017941 */ /* 0x000fea0003800000 */
.L_x_324:
        /* <DEDUP_REMOVED lines=10> */
.L_x_327:
[----:B------:R-:W-:Y:S05]  /*fe30*/  BSYNC B1 ;  /* 0x0000000000017941 */ /* 0x000fea0003800000 */
.L_x_326:
        /* <DEDUP_REMOVED lines=11> */
.L_x_329:
[----:B------:R-:W-:Y:S05]  /*fef0*/  BSYNC B1 ;  /* 0x0000000000017941 */ /* 0x000fea0003800000 */
.L_x_328:
        /* <DEDUP_REMOVED lines=11> */
.L_x_331:
[----:B------:R-:W-:Y:S05]  /*ffb0*/  BSYNC B1 ;  /* 0x0000000000017941 */ /* 0x000fea0003800000 */
.L_x_330:
        /* <DEDUP_REMOVED lines=11> */
.L_x_333:
[----:B------:R-:W-:Y:S05]  /*10070*/  BSYNC B1 ;  /* 0x0000000000017941 */ /* 0x000fea0003800000 */
.L_x_332:
        /* <DEDUP_REMOVED lines=10> */
.L_x_335:
[----:B------:R-:W-:Y:S05]  /*10120*/  BSYNC B1 ;  /* 0x0000000000017941 */ /* 0x000fea0003800000 */
.L_x_334:
        /* <DEDUP_REMOVED lines=11> */
.L_x_337:
[----:B------:R-:W-:Y:S05]  /*101e0*/  BSYNC B1 ;  /* 0x0000000000017941 */ /* 0x000fea0003800000 */
.L_x_336:
        /* <DEDUP_REMOVED lines=11> */
.L_x_339:
[----:B------:R-:W-:Y:S05]  /*102a0*/  BSYNC B1 ;  /* 0x0000000000017941 */ /* 0x000fea0003800000 */
.L_x_338:
        /* <DEDUP_REMOVED lines=11> */
.L_x_341:
[----:B------:R-:W-:Y:S05]  /*10360*/  BSYNC B1 ;  /* 0x0000000000017941 */ /* 0x000fea0003800000 */
.L_x_340:
        /* <DEDUP_REMOVED lines=10> */
.L_x_343:
[----:B------:R-:W-:Y:S05]  /*10410*/  BSYNC B1 ;  /* 0x0000000000017941 */ /* 0x000fea0003800000 */
.L_x_342:
        /* <DEDUP_REMOVED lines=11> */
.L_x_345:
[----:B------:R-:W-:Y:S05]  /*104d0*/  BSYNC B1 ;  /* 0x0000000000017941 */ /* 0x000fea0003800000 */
.L_x_344:
        /* <DEDUP_REMOVED lines=11> */
.L_x_347:
[----:B------:R-:W-:Y:S05]  /*10590*/  BSYNC B1 ;  /* 0x0000000000017941 */ /* 0x000fea0003800000 */
.L_x_346:
        /* <DEDUP_REMOVED lines=11> */
.L_x_349:
[----:B------:R-:W-:Y:S05]  /*10650*/  BSYNC B1 ;  /* 0x0000000000017941 */ /* 0x000fea0003800000 */
.L_x_348:
        /* <DEDUP_REMOVED lines=10> */
.L_x_351:
[----:B------:R-:W-:Y:S05]  /*10700*/  BSYNC B1 ;  /* 0x0000000000017941 */ /* 0x000fea0003800000 */
.L_x_350:
        /* <DEDUP_REMOVED lines=11> */
.L_x_353:
[----:B------:R-:W-:Y:S05]  /*107c0*/  BSYNC B1 ;  /* 0x0000000000017941 */ /* 0x000fea0003800000 */
.L_x_352:
        /* <DEDUP_REMOVED lines=11> */
.L_x_355:
[----:B------:R-:W-:Y:S05]  /*10880*/  BSYNC B1 ;  /* 0x0000000000017941 */ /* 0x000fea0003800000 */
.L_x_354:
        /* <DEDUP_REMOVED lines=11> */
.L_x_357:
[----:B------:R-:W-:Y:S05]  /*10940*/  BSYNC B1 ;  /* 0x0000000000017941 */ /* 0x000fea0003800000 */
.L_x_356:
        /* <DEDUP_REMOVED lines=10> */
.L_x_359:
[----:B------:R-:W-:Y:S05]  /*109f0*/  BSYNC B1 ;  /* 0x0000000000017941 */ /* 0x000fea0003800000 */
.L_x_358:
        /* <DEDUP_REMOVED lines=11> */
.L_x_361:
[----:B------:R-:W-:Y:S05]  /*10ab0*/  BSYNC B1 ;  /* 0x0000000000017941 */ /* 0x000fea0003800000 */
.L_x_360:
        /* <DEDUP_REMOVED lines=11> */
.L_x_363:
[----:B------:R-:W-:Y:S05]  /*10b70*/  BSYNC B1 ;  /* 0x0000000000017941 */ /* 0x000fea0003800000 */
.L_x_362:
        /* <DEDUP_REMOVED lines=11> */
.L_x_365:
[----:B------:R-:W-:Y:S05]  /*10c30*/  BSYNC B1 ;  /* 0x0000000000017941 */ /* 0x000fea0003800000 */
.L_x_364:
        /* <DEDUP_REMOVED lines=10> */
.L_x_367:
[----:B------:R-:W-:Y:S05]  /*10ce0*/  BSYNC B1 ;  /* 0x0000000000017941 */ /* 0x000fea0003800000 */
.L_x_366:
        /* <DEDUP_REMOVED lines=11> */
.L_x_369:
[----:B------:R-:W-:Y:S05]  /*10da0*/  BSYNC B1 ;  /* 0x0000000000017941 */ /* 0x000fea0003800000 */
.L_x_368:
        /* <DEDUP_REMOVED lines=11> */
.L_x_371:
[----:B------:R-:W-:Y:S05]  /*10e60*/  BSYNC B1 ;  /* 0x0000000000017941 */ /* 0x000fea0003800000 */
.L_x_370:
        /* <DEDUP_REMOVED lines=11> */
.L_x_373:
[----:B------:R-:W-:Y:S05]  /*10f20*/  BSYNC B1 ;  /* 0x0000000000017941 */ /* 0x000fea0003800000 */
.L_x_372:
        /* <DEDUP_REMOVED lines=10> */
.L_x_375:
[----:B------:R-:W-:Y:S05]  /*10fd0*/  BSYNC B1 ;  /* 0x0000000000017941 */ /* 0x000fea0003800000 */
.L_x_374:
        /* <DEDUP_REMOVED lines=11> */
.L_x_377:
[----:B------:R-:W-:Y:S05]  /*11090*/  BSYNC B1 ;  /* 0x0000000000017941 */ /* 0x000fea0003800000 */
.L_x_376:
        /* <DEDUP_REMOVED lines=11> */
.L_x_379:
[----:B------:R-:W-:Y:S05]  /*11150*/  BSYNC B1 ;  /* 0x0000000000017941 */ /* 0x000fea0003800000 */
.L_x_378:
        /* <DEDUP_REMOVED lines=11> */
.L_x_381:
[----:B------:R-:W-:Y:S05]  /*11210*/  BSYNC B1 ;  /* 0x0000000000017941 */ /* 0x000fea0003800000 */
.L_x_380:
        /* <DEDUP_REMOVED lines=10> */
.L_x_383:
[----:B------:R-:W-:Y:S05]  /*112c0*/  BSYNC B1 ;  /* 0x0000000000017941 */ /* 0x000fea0003800000 */
.L_x_382:
        /* <DEDUP_REMOVED lines=11> */
.L_x_385:
[----:B------:R-:W-:Y:S05]  /*11380*/  BSYNC B1 ;  /* 0x0000000000017941 */ /* 0x000fea0003800000 */
.L_x_384:
        /* <DEDUP_REMOVED lines=10> */
.L_x_387:
[----:B------:R-:W-:Y:S05]  /*11430*/  BSYNC B1 ;  /* 0x0000000000017941 */ /* 0x000fea0003800000 */
.L_x_386:
        /* <DEDUP_REMOVED lines=10> */
.L_x_389:
[----:B------:R-:W-:Y:S05]  /*114e0*/  BSYNC B1 ;  /* 0x0000000000017941 */ /* 0x000fea0003800000 */
.L_x_388:
[----:B------:R-:W3:Y:S01]  /*114f0*/  LDL.LU R216, [R1+0x158] ;  /* 0x0001580001d87983 */ /* 0x000ee20000300800 */
[----:B-----5:R-:W-:Y:S01]  /*11500*/  IMAD.U32 R217, R23, 0x10000, RZ ;  /* 0x0001000017d97824 */ /* 0x020fe200078e00ff */
        /* <DEDUP_REMOVED lines=8> */
.L_x_391:
[----:B------:R-:W-:Y:S05]  /*11590*/  BSYNC B1 ;  /* 0x0000000000017941 */ /* 0x000fea0003800000 */
.L_x_390:
[----:B------:R-:W2:Y:S01]  /*115a0*/  LDL.LU R216, [R1+0x15c] ;  /* 0x00015c0001d87983 */ /* 0x000ea20000300800 */
[----:B---3-5:R-:W-:Y:S01]  /*115b0*/  IMAD.U32 R217, R23, 0x10000, RZ ;  /* 0x0001000017d97824 */ /* 0x028fe200078e00ff */
        /* <DEDUP_REMOVED lines=8> */
.L_x_393:
[----:B------:R-:W-:Y:S05]  /*11640*/  BSYNC B1 ;  /* 0x0000000000017941 */ /* 0x000fea0003800000 */
.L_x_392:
[----:B------:R-:W4:Y:S01]  /*11650*/  LDL.LU R216, [R1+0x160] ;  /* 0x0001600001d87983 */ /* 0x000f220000300800 */
[----:B--2--5:R-:W-:Y:S01]  /*11660*/  IMAD.U32 R217, R23, 0x10000, RZ ;  /* 0x0001000017d97824 */ /* 0x024fe200078e00ff */
[----:B------:R-:W-:Y:S01]  /*11670*/  ISETP.GT.AND P5, PT, R0, 0x80, P2 ;  /* 0x000000800000780c */ /* 0x000fe200017a4270 */
[----:B------:R-:W-:Y:S02]  /*11680*/  BSSY B1, `(.L_x_394) ;  /* 0x0000007000017945 */ /* 0x000fe40003800000 */
[----:B------:R-:W-:-:S04]  /*11690*/  FMUL R217, R217, R16 ;  /* 0x00000010d9d97220 */ /* 0x000fc80000400000 */
[----:B----4-:R-:W-:-:S05]  /*116a0*/  FFMA R217, R216, R2, R217 ;  /* 0x00000002d8d97223 */ /* 0x010fca00000000d9 */
[----:B------:R-:W-:-:S05]  /*116b0*/  F2FP.BF16.F32.PACK_AB R217, RZ, R217 ;  /* 0x000000d9ffd9723e */ /* 0x000fca00000010ff */
[----:B------:R2:W-:Y:S01]  /*116c0*/  @P4 STG.E.U16 desc[UR36][R18.64+0x160], R217 ;  /* 0x000160d912004986 */ /* 0x0005e2000c101524 */
[----:B------:R-:W-:Y:S05]  /*116d0*/  @!P5 BRA `(.L_x_395) ;  /* 0x000000000004d947 */ /* 0x000fea0003800000 */
[----:B------:R4:W5:Y:S02]  /*116e0*/  LDG.E.LTC128B.U16 R23, desc[UR36][R10.64+0x162] ;  /* 0x000162240a177981 */ /* 0x000964000c1e1520 */
.L_x_395:
[----:B------:R-:W-:Y:S05]  /*116f0*/  BSYNC B1 ;  /* 0x0000000000017941 */ /* 0x000fea0003800000 */
.L_x_394:
[----:B------:R-:W3:Y:S01]  /*11700*/  LDL.LU R216, [R1+0x164] ;  /* 0x0001640001d87983 */ /* 0x000ee20000300800 */
[----:B--2--5:R-:W-:Y:S01]  /*11710*/  IMAD.U32 R217, R23, 0x10000, RZ ;  /* 0x0001000017d97824 */ /* 0x024fe200078e00ff */
        /* <DEDUP_REMOVED lines=8> */
.L_x_397:
[----:B------:R-:W-:Y:S05]  /*117a0*/  BSYNC B1 ;  /* 0x0000000000017941 */ /* 0x000fea0003800000 */
.L_x_396:
        /* <DEDUP_REMOVED lines=10> */
.L_x_399:
[----:B------:R-:W-:Y:S05]  /*11850*/  BSYNC B1 ;  /* 0x0000000000017941 */ /* 0x000fea0003800000 */
.L_x_398:
        /* <DEDUP_REMOVED lines=10> */
.L_x_401:
[----:B------:R-:W-:Y:S05]  /*11900*/  BSYNC B1 ;  /* 0x0000000000017941 */ /* 0x000fea0003800000 */
.L_x_400:
        /* <DEDUP_REMOVED lines=10> */
.L_x_403:
[----:B------:R-:W-:Y:S05]  /*119b0*/  BSYNC B1 ;  /* 0x0000000000017941 */ /* 0x000fea0003800000 */
.L_x_402:
        /* <DEDUP_REMOVED lines=10> */
.L_x_405:
[----:B------:R-:W-:Y:S05]  /*11a60*/  BSYNC B1 ;  /* 0x0000000000017941 */ /* 0x000fea0003800000 */
.L_x_404:
        /* <DEDUP_REMOVED lines=10> */
.L_x_407:
[----:B------:R-:W-:Y:S05]  /*11b10*/  BSYNC B1 ;  /* 0x0000000000017941 */ /* 0x000fea0003800000 */
.L_x_406:
[----:B------:R-:W3:Y:S01]  /*11b20*/  LDL.LU R216, [R1+0x17c] ;  /* 0x00017c0001d87983 */ /* 0x000ee20000300800 */
[----:B--2--5:R-:W-:Y:S01]  /*11b30*/  IMAD.U32 R217, R23, 0x10000, RZ ;  /* 0x0001000017d97824 */ /* 0x024fe200078e00ff */
        /* <DEDUP_REMOVED lines=11> */
.L_x_409:
[----:B------:R-:W-:Y:S05]  /*11bf0*/  BSYNC B1 ;  /* 0x0000000000017941 */ /* 0x000fea0003800000 */
.L_x_408:
[----:B--2--5:R-:W-:Y:S01]  /*11c00*/  IMAD.U32 R21, R23, 0x10000, RZ ;  /* 0x0001000017157824 */ /* 0x024fe200078e00ff */
[----:B------:R-:W-:Y:S01]  /*11c10*/  ISETP.GT.AND P2, PT, R3, 0xc1, PT ;  /* 0x000000c10300780c */ /* 0x000fe20003f44270 */
[----:B------:R-:W-:Y:S01]  /*11c20*/  BSSY B1, `(.L_x_410) ;  /* 0x000000a000017945 */ /* 0x000fe20003800000 */
[----:B------:R-:W-:Y:S01]  /*11c30*/  LOP3.LUT R17, R17, 0xfffffffd, RZ, 0xc0, !PT ;  /* 0xfffffffd11117812 */ /* 0x000fe200078ec0ff */
[----:B------:R-:W-:Y:S01]  /*11c40*/  FMUL R21, R21, R16 ;  /* 0x0000001015157220 */ /* 0x000fe20000400000 */
[----:B------:R-:W-:-:S03]  /*11c50*/  ISETP.GT.AND P0, PT, R0, RZ, P2 ;  /* 0x000000ff0000720c */ /* 0x000fc60001704270 */
[----:B------:R-:W-:-:S05]  /*11c60*/  FFMA R21, R120, R2, R21 ;  /* 0x0000000278157223 */ /* 0x000fca0000000015 */
[----:B------:R-:W-:Y:S02]  /*11c70*/  F2FP.BF16.F32.PACK_AB R21, RZ, R21 ;  /* 0x00000015ff15723e */ /* 0x000fe400000010ff */
[----:B------:R-:W-:-:S03]  /*11c80*/  @P2 LOP3.LUT R17, R17, 0x2, RZ, 0xfc, !PT ;  /* 0x0000000211112812 */ /* 0x000fc600078efcff */
[----:B------:R2:W-:Y:S01]  /*11c90*/  @P1 STG.E.U16 desc[UR36][R4.64+0x180], R21 ;  /* 0x0001801504001986 */ /* 0x0005e2000c101524 */
[----:B------:R-:W-:Y:S05]  /*11ca0*/  @!P0 BRA `(.L_x_411) ;  /* 0x0000000000048947 */ /* 0x000fea0003800000 */
[----:B------:R0:W5:Y:S02]  /*11cb0*/  LDG.E.LTC128B.U16 R23, desc[UR36][R14.64+0x182] ;  /* 0x000182240e177981 */ /* 0x000164000c1e1520 */
.L_x_411:
[----:B------:R-:W-:Y:S05]  /*11cc0*/  BSYNC B1 ;  /* 0x0000000000017941 */ /* 0x000fea0003800000 */
.L_x_410:
[----:B--2--5:R-:W-:Y:S01]  /*11cd0*/  IMAD.U32 R21, R23, 0x10000, RZ ;  /* 0x0001000017157824 */ /* 0x024fe200078e00ff */
[----:B------:R-:W-:Y:S01]  /*11ce0*/  ISETP.GT.AND P1, PT, R0, 0x8, P3 ;  /* 0x000000080000780c */ /* 0x000fe20001f24270 */
[----:B------:R-:W-:Y:S02]  /*11cf0*/  BSSY B1, `(.L_x_412) ;  /* 0x0000007000017945 */ /* 0x000fe40003800000 */
[----:B------:R-:W-:-:S04]  /*11d00*/  FMUL R20, R21, R16 ;  /* 0x0000001015147220 */ /* 0x000fc80000400000 */
[----:B------:R-:W-:-:S05]  /*11d10*/  FFMA R20, R121, R2, R20 ;  /* 0x0000000279147223 */ /* 0x000fca0000000014 */
[----:B------:R-:W-:-:S05]  /*11d20*/  F2FP.BF16.F32.PACK_AB R20, RZ, R20 ;  /* 0x00000014ff14723e */ /* 0x000fca00000010ff */
[----:B------:R2:W-:Y:S01]  /*11d30*/  @P0 STG.E.U16 desc[UR36][R4.64+0x182], R20 ;  /* 0x0001821404000986 */ /* 0x0005e2000c101524 */
[----:B------:R-:W-:Y:S05]  /*11d40*/  @!P1 BRA `(.L_x_413) ;  /* 0x0000000000049947 */ /* 0x000fea0003800000 */
[----:B------:R0:W5:Y:S02]  /*11d50*/  LDG.E.LTC128B.U16 R23, desc[UR36][R12.64+0x180] ;  /* 0x000180240c177981 */ /* 0x000164000c1e1520 */
.L_x_413:
[----:B------:R-:W-:Y:S05]  /*11d60*/  BSYNC B1 ;  /* 0x0000000000017941 */ /* 0x000fea0003800000 */
.L_x_412:
[----:B-----5:R-:W-:Y:S01]  /*11d70*/  IMAD.U32 R21, R23, 0x10000, RZ ;  /* 0x0001000017157824 */ /* 0x020fe200078e00ff */
        /* <DEDUP_REMOVED lines=8> */
.L_x_415:
[----:B------:R-:W-:Y:S05]  /*11e00*/  BSYNC B1 ;  /* 0x0000000000017941 */ /* 0x000fea0003800000 */
.L_x_414:
[----:B0----5:R-:W-:Y:S01]  /*11e10*/  IMAD.U32 R21, R23, 0x10000, RZ ;  /* 0x0001000017157824 */ /* 0x021fe200078e00ff */
[----:B------:R-:W-:Y:S01]  /*11e20*/  ISETP.GT.AND P3, PT, R3, 0xc8, PT ;  /* 0x000000c80300780c */ /* 0x000fe20003f64270 */
[----:B------:R-:W-:Y:S01]  /*11e30*/  BSSY B1, `(.L_x_416) ;  /* 0x000000a000017945 */ /* 0x000fe20003800000 */
[----:B------:R-:W-:Y:S01]  /*11e40*/  LOP3.LUT R17, R17, 0xfffffffb, RZ, 0xc0, !PT ;  /* 0xfffffffb11117812 */ /* 0x000fe200078ec0ff */
[----:B--2---:R-:W-:Y:S01]  /*11e50*/  FMUL R20, R21, R16 ;  /* 0x0000001015147220 */ /* 0x004fe20000400000 */
[----:B------:R-:W-:-:S03]  /*11e60*/  ISETP.GT.AND P1, PT, R0, RZ, P3 ;  /* 0x000000ff0000720c */ /* 0x000fc60001f24270 */
[----:B------:R-:W-:-:S05]  /*11e70*/  FFMA R20, R123, R2, R20 ;  /* 0x000000027b147223 */ /* 0x000fca0000000014 */
[----:B------:R-:W-:Y:S02]  /*11e80*/  F2FP.BF16.F32.PACK_AB R20, RZ, R20 ;  /* 0x00000014ff14723e */ /* 0x000fe400000010ff */
[----:B------:R-:W-:-:S03]  /*11e90*/  @P3 LOP3.LUT R17, R17, 0x4, RZ, 0xfc, !PT ;  /* 0x0000000411113812 */ /* 0x000fc600078efcff */
[----:B------:R0:W-:Y:S01]  /*11ea0*/  @P0 STG.E.U16 desc[UR36][R6.64+0x182], R20 ;  /* 0x0001821406000986 */ /* 0x0001e2000c101524 */
[----:B------:R-:W-:Y:S05]  /*11eb0*/  @!P1 BRA `(.L_x_417) ;  /* 0x0000000000049947 */ /* 0x000fea0003800000 */
[----:B------:R2:W5:Y:S02]  /*11ec0*/  LDG.E.LTC128B.U16 R23, desc[UR36][R14.64+0x190] ;  /* 0x000190240e177981 */ /* 0x000564000c1e1520 */
.L_x_417:
[----:B------:R-:W-:Y:S05]  /*11ed0*/  BSYNC B1 ;  /* 0x0000000000017941 */ /* 0x000fea0003800000 */
.L_x_416:
[----:B-----5:R-:W-:Y:S01]  /*11ee0*/  IMAD.U32 R21, R23, 0x10000, RZ ;  /* 0x0001000017157824 */ /* 0x020fe200078e00ff */
        /* <DEDUP_REMOVED lines=11> */
.L_x_419:
[----:B------:R-:W-:Y:S05]  /*11fa0*/  BSYNC B1 ;  /* 0x0000000000017941 */ /* 0x000fea0003800000 */
.L_x_418:
[----:B0----5:R-:W-:Y:S01]  /*11fb0*/  IMAD.U32 R21, R23, 0x10000, RZ ;  /* 0x0001000017157824 */ /* 0x021fe200078e00ff */
        /* <DEDUP_REMOVED lines=8> */
.L_x_421:
[----:B------:R-:W-:Y:S05]  /*12040*/  BSYNC B1 ;  /* 0x0000000000017941 */ /* 0x000fea0003800000 */
.L_x_420:
        /* <DEDUP_REMOVED lines=9> */
.L_x_423:
[----:B------:R-:W-:Y:S05]  /*120e0*/  BSYNC B1 ;  /* 0x0000000000017941 */ /* 0x000fea0003800000 */
.L_x_422:
[----:B0----5:R-:W-:Y:S01]  /*120f0*/  IMAD.U32 R21, R23, 0x10000, RZ ;  /* 0x0001000017157824 */ /* 0x021fe200078e00ff */
[----:B------:R-:W-:Y:S01]  /*12100*/  ISETP.GT.AND P2, PT, R3, 0xd0, PT ;  /* 0x000000d00300780c */ /* 0x000fe20003f44270 */
[----:B------:R-:W-:Y:S01]  /*12110*/  BSSY B1, `(.L_x_424) ;  /* 0x000000a000017945 */ /* 0x000fe20003800000 */
[----:B------:R-:W-:Y:S01]  /*12120*/  LOP3.LUT R17, R17, 0xffffffef, RZ, 0xc0, !PT ;  /* 0xffffffef11117812 */ /* 0x000fe200078ec0ff */
[----:B------:R-:W-:-:S04]  /*12130*/  FMUL R20, R21, R16 ;  /* 0x0000001015147220 */ /* 0x000fc80000400000 */
[----:B------:R-:W-:-:S05]  /*12140*/  FFMA R20, R127, R2, R20 ;  /* 0x000000027f147223 */ /* 0x000fca0000000014 */
[----:B------:R-:W-:Y:S02]  /*12150*/  F2FP.BF16.F32.PACK_AB R20, RZ, R20 ;  /* 0x00000014ff14723e */ /* 0x000fe400000010ff */
[----:B------:R-:W-:-:S03]  /*12160*/  @P2 LOP3.LUT R17, R17, 0x10, RZ, 0xfc, !PT ;  /* 0x0000001011112812 */ /* 0x000fc600078efcff */
[----:B------:R0:W-:Y:S01]  /*12170*/  @P0 STG.E.U16 desc[UR36][R6.64+0x192], R20 ;  /* 0x0001921406000986 */ /* 0x0001e2000c101524 */
[----:B------:R-:W-:-:S13]  /*12180*/  ISETP.GT.AND P0, PT, R0, RZ, P2 ;  /* 0x000000ff0000720c */ /* 0x000fda0001704270 */
[----:B0-----:R-:W-:Y:S05]  /*12190*/  @!P0 BRA `(.L_x_425) ;  /* 0x0000000000048947 */ /* 0x001fea0003800000 */
[----:B------:R0:W5:Y:S02]  /*121a0*/  LDG.E.LTC128B.U16 R23, desc[UR36][R14.64+0x1a0] ;  /* 0x0001a0240e177981 */ /* 0x000164000c1e1520 */
.L_x_425:
[----:B------:R-:W-:Y:S05]  /*121b0*/  BSYNC B1 ;  /* 0x0000000000017941 */ /* 0x000fea0003800000 */
.L_x_424:
[----:B-----5:R-:W-:Y:S01]  /*121c0*/  IMAD.U32 R21, R23, 0x10000, RZ ;  /* 0x0001000017157824 */ /* 0x020fe200078e00ff */
        /* <DEDUP_REMOVED lines=8> */
[----:B------:R-:W-:-:S05]  /*12250*/  IADD3 R20, P0, R233, R18, RZ ;  /* 0x00000012e9147210 */ /* 0x000fca0007f1e0ff */
[----:B-1----:R-:W-:Y:S01]  /*12260*/  IMAD.X R21, R232, 0x1, R19, P0 ;  /* 0x00000001e8157824 */ /* 0x002fe200000e0613 */
[----:B------:R-:W-:-:S13]  /*12270*/  ISETP.GT.AND P0, PT, R0, RZ, P1 ;  /* 0x000000ff0000720c */ /* 0x000fda0000f04270 */
[----:B------:R-:W-:Y:S05]  /*12280*/  @!P0 BRA `(.L_x_427) ;  /* 0x0000000000048947 */ /* 0x000fea0003800000 */
[----:B------:R1:W5:Y:S02]  /*12290*/  LDG.E.LTC128B.U16 R23, desc[UR36][R14.64+0x1a2] ;  /* 0x0001a2240e177981 */ /* 0x000364000c1e1520 */
.L_x_427:
[----:B------:R-:W-:Y:S05]  /*122a0*/  BSYNC B1 ;  /* 0x0000000000017941 */ /* 0x000fea0003800000 */
.L_x_426:
[----:B-----5:R-:W-:Y:S01]  /*122b0*/  IMAD.U32 R121, R23, 0x10000, RZ ;  /* 0x0001000017797824 */ /* 0x020fe200078e00ff */
[----:B------:R-:W-:Y:S03]  /*122c0*/  BSSY B1, `(.L_x_428) ;  /* 0x0000008000017945 */ /* 0x000fe60003800000 */
[----:B------:R-:W-:-:S04]  /*122d0*/  FMUL R120, R121, R16 ;  /* 0x0000001079787220 */ /* 0x000fc80000400000 */
[----:B------:R-:W-:-:S05]  /*122e0*/  FFMA R120, R129, R2, R120 ;  /* 0x0000000281787223 */ /* 0x000fca0000000078 */
[----:B------:R-:W-:-:S05]  /*122f0*/  F2FP.BF16.F32.PACK_AB R120, RZ, R120 ;  /* 0x00000078ff78723e */ /* 0x000fca00000010ff */
[----:B------:R0:W-:Y:S01]  /*12300*/  @P0 STG.E.U16 desc[UR36][R4.64+0x1a2], R120 ;  /* 0x0001a27804000986 */ /* 0x0001e2000c101524 */
[----:B------:R-:W-:-:S13]  /*12310*/  ISETP.GT.AND P0, PT, R0, 0x8, P2 ;  /* 0x000000080000780c */ /* 0x000fda0001704270 */
[----:B0-----:R-:W-:Y:S05]  /*12320*/  @!P0 BRA `(.L_x_429) ;  /* 0x0000000000048947 */ /* 0x001fea0003800000 */
[----:B------:R0:W5:Y:S02]  /*12330*/  LDG.E.LTC128B.U16 R23, desc[UR36][R12.64+0x1a0] ;  /* 0x0001a0240c177981 */ /* 0x000164000c1e1520 */
.L_x_429:
[----:B------:R-:W-:Y:S05]  /*12340*/  BSYNC B1 ;  /* 0x0000000000017941 */ /* 0x000fea0003800000 */
.L_x_428:
        /* <DEDUP_REMOVED lines=9> */
.L_x_431:
[----:B------:R-:W-:Y:S05]  /*123e0*/  BSYNC B1 ;  /* 0x0000000000017941 */ /* 0x000fea0003800000 */
.L_x_430:
        /* <DEDUP_REMOVED lines=12> */
.L_x_433:
[----:B------:R-:W-:Y:S05]  /*124b0*/  BSYNC B1 ;  /* 0x0000000000017941 */ /* 0x000fea0003800000 */
.L_x_432:
        /* <DEDUP_REMOVED lines=12> */
.L_x_435:
[----:B------:R-:W-:Y:S05]  /*12580*/  BSYNC B1 ;  /* 0x0000000000017941 */ /* 0x000fea0003800000 */
.L_x_434:
        /* <DEDUP_REMOVED lines=9> */
.L_x_437:
[----:B------:R-:W-:Y:S05]  /*12620*/  BSYNC B1 ;  /* 0x0000000000017941 */ /* 0x000fea0003800000 */
.L_x_436:
        /* <DEDUP_REMOVED lines=9> */
.L_x_439:
[----:B------:R-:W-:Y:S05]  /*126c0*/  BSYNC B1 ;  /* 0x0000000000017941 */ /* 0x000fea0003800000 */
.L_x_438:
        /* <DEDUP_REMOVED lines=12> */
.L_x_441:
[----:B------:R-:W-:Y:S05]  /*12790*/  BSYNC B1 ;  /* 0x0000000000017941 */ /* 0x000fea0003800000 */
.L_x_440:
        /* <DEDUP_REMOVED lines=12> */
.L_x_443:
[----:B------:R-:W-:Y:S05]  /*12860*/  BSYNC B1 ;  /* 0x0000000000017941 */ /* 0x000fea0003800000 */
.L_x_442:
        /* <DEDUP_REMOVED lines=9> */
.L_x_445:
[----:B------:R-:W-:Y:S05]  /*12900*/  BSYNC B1 ;  /* 0x0000000000017941 */ /* 0x000fea0003800000 */
.L_x_444:
        /* <DEDUP_REMOVED lines=9> */
.L_x_447:
[----:B------:R-:W-:Y:S05]  /*129a0*/  BSYNC B1 ;  /* 0x0000000000017941 */ /* 0x000fea0003800000 */
.L_x_446:
        /* <DEDUP_REMOVED lines=12> */
.L_x_449:
[----:B------:R-:W-:Y:S05]  /*12a70*/  BSYNC B1 ;  /* 0x0000000000017941 */ /* 0x000fea0003800000 */
.L_x_448:
        /* <DEDUP_REMOVED lines=12> */
.L_x_451:
[----:B------:R-:W-:Y:S05]  /*12b40*/  BSYNC B1 ;  /* 0x0000000000017941 */ /* 0x000fea0003800000 */
.L_x_450:
        /* <DEDUP_REMOVED lines=9> */
.L_x_453:
[----:B------:R-:W-:Y:S05]  /*12be0*/  BSYNC B1 ;  /* 0x0000000000017941 */ /* 0x000fea0003800000 */
.L_x_452:
        /* <DEDUP_REMOVED lines=9> */
.L_x_455:
[----:B------:R-:W-:Y:S05]  /*12c80*/  BSYNC B1 ;  /* 0x0000000000017941 */ /* 0x000fea0003800000 */
.L_x_454:
        /* <DEDUP_REMOVED lines=12> */
.L_x_457:
[----:B------:R-:W-:Y:S05]  /*12d50*/  BSYNC B1 ;  /* 0x0000000000017941 */ /* 0x000fea0003800000 */
.L_x_456:
        /* <DEDUP_REMOVED lines=12> */
.L_x_459:
[----:B------:R-:W-:Y:S05]  /*12e20*/  BSYNC B1 ;  /* 0x0000000000017941 */ /* 0x000fea0003800000 */
.L_x_458:
        /* <DEDUP_REMOVED lines=9> */
.L_x_461:
[----:B------:R-:W-:Y:S05]  /*12ec0*/  BSYNC B1 ;  /* 0x0000000000017941 */ /* 0x000fea0003800000 */
.L_x_460:
        /* <DEDUP_REMOVED lines=9> */
.L_x_463:
[----:B------:R-:W-:Y:S05]  /*12f60*/  BSYNC B1 ;  /* 0x0000000000017941 */ /* 0x000fea0003800000 */
.L_x_462:
        /* <DEDUP_REMOVED lines=12> */
.L_x_465:
[----:B------:R-:W-:Y:S05]  /*13030*/  BSYNC B1 ;  /* 0x0000000000017941 */ /* 0x000fea0003800000 */
.L_x_464:
        /* <DEDUP_REMOVED lines=12> */
.L_x_467:
[----:B------:R-:W-:Y:S05]  /*13100*/  BSYNC B1 ;  /* 0x0000000000017941 */ /* 0x000fea0003800000 */
.L_x_466:
        /* <DEDUP_REMOVED lines=9> */
.L_x_469:
[----:B------:R-:W-:Y:S05]  /*131a0*/  BSYNC B1 ;  /* 0x0000000000017941 */ /* 0x000fea0003800000 */
.L_x_468:
        /* <DEDUP_REMOVED lines=9> */
.L_x_471:
[----:B------:R-:W-:Y:S05]  /*13240*/  BSYNC B1 ;  /* 0x0000000000017941 */ /* 0x000fea0003800000 */
.L_x_470:
        /* <DEDUP_REMOVED lines=12> */
.L_x_473:
[----:B------:R-:W-:Y:S05]  /*13310*/  BSYNC B1 ;  /* 0x0000000000017941 */ /* 0x000fea0003800000 */
.L_x_472:
[----:B-----5:R-:W-:Y:S01]  /*13320*/  IMAD.U32 R121, R23, 0x10000, RZ ;  /* 0x0001000017797824 */ /* 0x020fe200078e00ff */
[----:B------:R-:W-:Y:S01]  /*13330*/  ISETP.GT.AND P1, PT, R3, 0x101, PT ;  /* 0x000001010300780c */ /* 0x000fe20003f24270 */
[----:B------:R-:W-:Y:S01]  /*13340*/  BSSY B1, `(.L_x_474) ;  /* 0x000000a000017945 */ /* 0x000fe20003800000 */
[----:B------:R-:W-:Y:S01]  /*13350*/  PRMT R120, R23, 0x7610, R120 ;  /* 0x0000761017787816 */ /* 0x000fe20000000078 */
[----:B------:R-:W-:Y:S01]  /*13360*/  FMUL R121, R121, R16 ;  /* 0x0000001079797220 */ /* 0x000fe20000400000 */
[----:B------:R-:W-:-:S03]  /*13370*/  P2R R23, PR, RZ, 0x2 ;  /* 0x00000002ff177803 */ /* 0x000fc60000000000 */
[----:B------:R-:W-:-:S05]  /*13380*/  FFMA R121, R152, R2, R121 ;  /* 0x0000000298797223 */ /* 0x000fca0000000079 */
[----:B------:R-:W-:-:S05]  /*13390*/  F2FP.BF16.F32.PACK_AB R121, RZ, R121 ;  /* 0x00000079ff79723e */ /* 0x000fca00000010ff */
[----:B------:R0:W-:Y:S01]  /*133a0*/  @P0 STG.E.U16 desc[UR36][R4.64+0x200], R121 ;  /* 0x0002007904000986 */ /* 0x0001e2000c101524 */
[----:B------:R-:W-:-:S13]  /*133b0*/  ISETP.GT.AND P0, PT, R0, RZ, P1 ;  /* 0x000000ff0000720c */ /* 0x000fda0000f04270 */
[----:B0-----:R-:W-:Y:S05]  /*133c0*/  @!P0 BRA `(.L_x_475) ;  /* 0x0000000000048947 */ /* 0x001fea0003800000 */
[----:B------:R0:W5:Y:S02]  /*133d0*/  LDG.E.LTC128B.U16 R120, desc[UR36][R14.64+0x202] ;  /* 0x000202240e787981 */ /* 0x000164000c1e1520 */
.L_x_475:
[----:B------:R-:W-:Y:S05]  /*133e0*/  BSYNC B1 ;  /* 0x0000000000017941 */ /* 0x000fea0003800000 */
.L_x_474:
        /* <DEDUP_REMOVED lines=9> */
.L_x_477:
[----:B------:R-:W-:Y:S05]  /*13480*/  BSYNC B1 ;  /* 0x0000000000017941 */ /* 0x000fea0003800000 */
.L_x_476:
        /* <DEDUP_REMOVED lines=9> */
.L_x_479:
[----:B------:R-:W-:Y:S05]  /*13520*/  BSYNC B1 ;  /* 0x0000000000017941 */ /* 0x000fea0003800000 */
.L_x_478:
[C---:B-----5:R-:W-:Y:S01]  /*13530*/  IMAD.U32 R121, R120.reuse, 0x10000, RZ ;  /* 0x0001000078797824 */ /* 0x060fe200078e00ff */
[----:B------:R-:W-:Y:S01]  /*13540*/  ISETP.GT.AND P2, PT, R3, 0x108, PT ;  /* 0x000001080300780c */ /* 0x000fe20003f44270 */
[----:B------:R-:W-:Y:S02]  /*13550*/  BSSY B1, `(.L_x_480) ;  /* 0x000000a000017945 */ /* 0x000fe40003800000 */
[----:B------:R-:W-:Y:S01]  /*13560*/  FMUL R122, R121, R16 ;  /* 0x00000010797a7220 */ /* 0x000fe20000400000 */
[----:B------:R-:W-:Y:S02]  /*13570*/  PRMT R121, R120, 0x7610, R121 ;  /* 0x0000761078797816 */ /* 0x000fe40000000079 */
[----:B------:R-:W-:Y:S01]  /*13580*/  P2R R120, PR, RZ, 0x4 ;  /* 0x00000004ff787803 */ /* 0x000fe20000000000 */
[----:B------:R-:W-:-:S05]  /*13590*/  FFMA R122, R155, R2, R122 ;  /* 0x000000029b7a7223 */ /* 0x000fca000000007a */
[----:B------:R-:W-:-:S05]  /*135a0*/  F2FP.BF16.F32.PACK_AB R122, RZ, R122 ;  /* 0x0000007aff7a723e */ /* 0x000fca00000010ff */
[----:B------:R0:W-:Y:S01]  /*135b0*/  @P0 STG.E.U16 desc[UR36][R6.64+0x202], R122 ;  /* 0x0002027a06000986 */ /* 0x0001e2000c101524 */
[----:B------:R-:W-:-:S13]  /*135c0*/  ISETP.GT.AND P0, PT, R0, RZ, P2 ;  /* 0x000000ff0000720c */ /* 0x000fda0001704270 */
[----:B0-----:R-:W-:Y:S05]  /*135d0*/  @!P0 BRA `(.L_x_481) ;  /* 0x0000000000048947 */ /* 0x001fea0003800000 */
[----:B------:R0:W5:Y:S02]  /*135e0*/  LDG.E.LTC128B.U16 R121, desc[UR36][R14.64+0x210] ;  /* 0x000210240e797981 */ /* 0x000164000c1e1520 */
.L_x_481:
[----:B------:R-:W-:Y:S05]  /*135f0*/  BSYNC B1 ;  /* 0x0000000000017941 */ /* 0x000fea0003800000 */
.L_x_480:
        /* <DEDUP_REMOVED lines=12> */
.L_x_483:
[----:B------:R-:W-:Y:S05]  /*136c0*/  BSYNC B1 ;  /* 0x0000000000017941 */ /* 0x000fea0003800000 */
.L_x_482:
        /* <DEDUP_REMOVED lines=9> */
.L_x_485:
[----:B------:R-:W-:Y:S05]  /*13760*/  BSYNC B1 ;  /* 0x0000000000017941 */ /* 0x000fea0003800000 */
.L_x_484:
        /* <DEDUP_REMOVED lines=9> */
.L_x_487:
[----:B------:R-:W-:Y:S05]  /*13800*/  BSYNC B1 ;  /* 0x0000000000017941 */ /* 0x000fea0003800000 */
.L_x_486:
        /* <DEDUP_REMOVED lines=12> */
.L_x_489:
[----:B------:R-:W-:Y:S05]  /*138d0*/  BSYNC B1 ;  /* 0x0000000000017941 */ /* 0x000fea0003800000 */
.L_x_488:
        /* <DEDUP_REMOVED lines=12> */
.L_x_491:
[----:B------:R-:W-:Y:S05]  /*139a0*/  BSYNC B1 ;  /* 0x0000000000017941 */ /* 0x000fea0003800000 */
.L_x_490:
        /* <DEDUP_REMOVED lines=9> */
.L_x_493:
[----:B------:R-:W-:Y:S05]  /*13a40*/  BSYNC B1 ;  /* 0x0000000000017941 */ /* 0x000fea0003800000 */
.L_x_492:
        /* <DEDUP_REMOVED lines=9> */
.L_x_495:
[----:B------:R-:W-:Y:S05]  /*13ae0*/  BSYNC B1 ;  /* 0x0000000000017941 */ /* 0x000fea0003800000 */
.L_x_494:
        /* <DEDUP_REMOVED lines=12> */
.L_x_497:
[----:B------:R-:W-:Y:S05]  /*13bb0*/  BSYNC B1 ;  /* 0x0000000000017941 */ /* 0x000fea0003800000 */
.L_x_496:
        /* <DEDUP_REMOVED lines=12> */
.L_x_499:
[----:B------:R-:W-:Y:S05]  /*13c80*/  BSYNC B1 ;  /* 0x0000000000017941 */ /* 0x000fea0003800000 */
.L_x_498:
        /* <DEDUP_REMOVED lines=9> */
.L_x_501:
[----:B------:R-:W-:Y:S05]  /*13d20*/  BSYNC B1 ;  /* 0x0000000000017941 */ /* 0x000fea0003800000 */
.L_x_500:
        /* <DEDUP_REMOVED lines=9> */
.L_x_503:
[----:B------:R-:W-:Y:S05]  /*13dc0*/  BSYNC B1 ;  /* 0x0000000000017941 */ /* 0x000fea0003800000 */
.L_x_502:
        /* <DEDUP_REMOVED lines=12> */
.L_x_505:
[----:B------:R-:W-:Y:S05]  /*13e90*/  BSYNC B1 ;  /* 0x0000000000017941 */ /* 0x000fea0003800000 */
.L_x_504:
        /* <DEDUP_REMOVED lines=12> */
.L_x_507:
[----:B------:R-:W-:Y:S05]  /*13f60*/  BSYNC B1 ;  /* 0x0000000000017941 */ /* 0x000fea0003800000 */
.L_x_506:
        /* <DEDUP_REMOVED lines=9> */
.L_x_509:
[----:B------:R-:W-:Y:S05]  /*14000*/  BSYNC B1 ;  /* 0x0000000000017941 */ /* 0x000fea0003800000 */
.L_x_508:
        /* <DEDUP_REMOVED lines=9> */
.L_x_511:
[----:B------:R-:W-:Y:S05]  /*140a0*/  BSYNC B1 ;  /* 0x0000000000017941 */ /* 0x000fea0003800000 */
.L_x_510:
        /* <DEDUP_REMOVED lines=12> */
.L_x_513:
[----:B------:R-:W-:Y:S05]  /*14170*/  BSYNC B1 ;  /* 0x0000000000017941 */ /* 0x000fea0003800000 */
.L_x_512:
        /* <DEDUP_REMOVED lines=12> */
.L_x_515:
[----:B------:R-:W-:Y:S05]  /*14240*/  BSYNC B1 ;  /* 0x0000000000017941 */ /* 0x000fea0003800000 */
.L_x_514:
        /* <DEDUP_REMOVED lines=9> */
.L_x_517:
[----:B------:R-:W-:Y:S05]  /*142e0*/  BSYNC B1 ;  /* 0x0000000000017941 */ /* 0x000fea0003800000 */
.L_x_516:
        /* <DEDUP_REMOVED lines=9> */
.L_x_519:
[----:B------:R-:W-:Y:S05]  /*14380*/  BSYNC B1 ;  /* 0x0000000000017941 */ /* 0x000fea0003800000 */
.L_x_518:
        /* <DEDUP_REMOVED lines=12> */
.L_x_521:
[----:B------:R-:W-:Y:S05]  /*14450*/  BSYNC B1 ;  /* 0x0000000000017941 */ /* 0x000fea0003800000 */
.L_x_520:
        /* <DEDUP_REMOVED lines=12> */
.L_x_523:
[----:B------:R-:W-:Y:S05]  /*14520*/  BSYNC B1 ;  /* 0x0000000000017941 */ /* 0x000fea0003800000 */
.L_x_522:
        /* <DEDUP_REMOVED lines=9> */
.L_x_525:
[----:B------:R-:W-:Y:S05]  /*145c0*/  BSYNC B1 ;  /* 0x0000000000017941 */ /* 0x000fea0003800000 */
.L_x_524:
        /* <DEDUP_REMOVED lines=9> */
.L_x_527:
[----:B------:R-:W-:Y:S05]  /*14660*/  BSYNC B1 ;  /* 0x0000000000017941 */ /* 0x000fea0003800000 */
.L_x_526:
        /* <DEDUP_REMOVED lines=12> */
.L_x_529:
[----:B------:R-:W-:Y:S05]  /*14730*/  BSYNC B1 ;  /* 0x0000000000017941 */ /* 0x000fea0003800000 */
.L_x_528:
        /* <DEDUP_REMOVED lines=12> */
.L_x_531:
[----:B------:R-:W-:Y:S05]  /*14800*/  BSYNC B1 ;  /* 0x0000000000017941 */ /* 0x000fea0003800000 */
.L_x_530:
        /* <DEDUP_REMOVED lines=9> */
.L_x_533:
[----:B------:R-:W-:Y:S05]  /*148a0*/  BSYNC B1 ;  /* 0x0000000000017941 */ /* 0x000fea0003800000 */
.L_x_532:
        /* <DEDUP_REMOVED lines=9> */
.L_x_535:
[----:B------:R-:W-:Y:S05]  /*14940*/  BSYNC B1 ;  /* 0x0000000000017941 */ /* 0x000fea0003800000 */
.L_x_534:
        /* <DEDUP_REMOVED lines=12> */
.L_x_537:
[----:B------:R-:W-:Y:S05]  /*14a10*/  BSYNC B1 ;  /* 0x0000000000017941 */ /* 0x000fea0003800000 */
.L_x_536:
        /* <DEDUP_REMOVED lines=12> */
.L_x_539:
[----:B------:R-:W-:Y:S05]  /*14ae0*/  BSYNC B1 ;  /* 0x0000000000017941 */ /* 0x000fea0003800000 */
.L_x_538:
        /* <DEDUP_REMOVED lines=9> */
.L_x_541:
[----:B------:R-:W-:Y:S05]  /*14b80*/  BSYNC B1 ;  /* 0x0000000000017941 */ /* 0x000fea0003800000 */
.L_x_540:
        /* <DEDUP_REMOVED lines=9> */
.L_x_543:
[----:B------:R-:W-:Y:S05]  /*14c20*/  BSYNC B1 ;  /* 0x0000000000017941 */ /* 0x000fea0003800000 */
.L_x_542:
[----:B-----5:R-:W-:Y:S01]  /*14c30*/  IMAD.U32 R137, R136, 0x10000, RZ ;  /* 0x0001000088897824 */ /* 0x020fe200078e00ff */
[----:B------:R-:W-:Y:S01]  /*14c40*/  ISETP.GT.AND P2, PT, R3, 0x148, PT ;  /* 0x000001480300780c */ /* 0x000fe20003f44270 */
[----:B------:R-:W-:Y:S02]  /*14c50*/  BSSY B1, `(.L_x_544) ;  /* 0x0000009000017945 */ /* 0x000fe40003800000 */
[----:B------:R-:W-:-:S04]  /*14c60*/  FMUL R138, R137, R16 ;  /* 0x00000010898a7220 */ /* 0x000fc80000400000 */
[----:B------:R-:W-:-:S05]  /*14c70*/  FFMA R138, R187, R2, R138 ;  /* 0x00000002bb8a7223 */ /* 0x000fca000000008a */
[----:B------:R-:W-:-:S05]  /*14c80*/  F2FP.BF16.F32.PACK_AB R138, RZ, R138 ;  /* 0x0000008aff8a723e */ /* 0x000fca00000010ff */
[----:B------:R1:W-:Y:S01]  /*14c90*/  @P0 STG.E.U16 desc[UR36][R6.64+0x282], R138 ;  /* 0x0002828a06000986 */ /* 0x0003e2000c101524 */
[----:B------:R-:W-:Y:S02]  /*14ca0*/  ISETP.GT.AND P0, PT, R0, RZ, P2 ;  /* 0x000000ff0000720c */ /* 0x000fe40001704270 */
[----:B-1----:R-:W-:-:S11]  /*14cb0*/  P2R R138, PR, RZ, 0x4 ;  /* 0x00000004ff8a7803 */ /* 0x002fd60000000000 */
[----:B------:R-:W-:Y:S05]  /*14cc0*/  @!P0 BRA `(.L_x_545) ;  /* 0x0000000000048947 */ /* 0x000fea0003800000 */
[----:B------:R1:W5:Y:S02]  /*14cd0*/  LDG.E.LTC128B.U16 R136, desc[UR36][R14.64+0x290] ;  /* 0x000290240e887981 */ /* 0x000364000c1e1520 */
.L_x_545:
[----:B------:R-:W-:Y:S05]  /*14ce0*/  BSYNC B1 ;  /* 0x0000000000017941 */ /* 0x000fea0003800000 */
.L_x_544:
[----:B-----5:R-:W-:Y:S01]  /*14cf0*/  IMAD.U32 R137, R136, 0x10000, RZ ;  /* 0x0001000088897824 */ /* 0x020fe200078e00ff */
[----:B------:R-:W-:Y:S01]  /*14d00*/  ISETP.GT.AND P1, PT, R3, 0x149, PT ;  /* 0x000001490300780c */ /* 0x000fe20003f24270 */
[----:B------:R-:W-:Y:S02]  /*14d10*/  BSSY B1, `(.L_x_546) ;  /* 0x0000009000017945 */ /* 0x000fe40003800000 */
        /* <DEDUP_REMOVED lines=8> */
.L_x_547:
[----:B------:R-:W-:Y:S05]  /*14da0*/  BSYNC B1 ;  /* 0x0000000000017941 */ /* 0x000fea0003800000 */
.L_x_546:
        /* <DEDUP_REMOVED lines=9> */
.L_x_549:
[----:B------:R-:W-:Y:S05]  /*14e40*/  BSYNC B1 ;  /* 0x0000000000017941 */ /* 0x000fea0003800000 */
.L_x_548:
        /* <DEDUP_REMOVED lines=9> */
.L_x_551:
[----:B------:R-:W-:Y:S05]  /*14ee0*/  BSYNC B1 ;  /* 0x0000000000017941 */ /* 0x000fea0003800000 */
.L_x_550:
        /* <DEDUP_REMOVED lines=11> */
.L_x_553:
[----:B------:R-:W-:Y:S05]  /*14fa0*/  BSYNC B1 ;  /* 0x0000000000017941 */ /* 0x000fea0003800000 */
.L_x_552:
        /* <DEDUP_REMOVED lines=11> */
.L_x_555:
[----:B------:R-:W-:Y:S05]  /*15060*/  BSYNC B1 ;  /* 0x0000000000017941 */ /* 0x000fea0003800000 */
.L_x_554:
        /* <DEDUP_REMOVED lines=9> */
.L_x_557:
[----:B------:R-:W-:Y:S05]  /*15100*/  BSYNC B1 ;  /* 0x0000000000017941 */ /* 0x000fea0003800000 */
.L_x_556:
        /* <DEDUP_REMOVED lines=9> */
.L_x_559:
[----:B------:R-:W-:Y:S05]  /*151a0*/  BSYNC B1 ;  /* 0x0000000000017941 */ /* 0x000fea0003800000 */
.L_x_558:
        /* <DEDUP_REMOVED lines=11> */
.L_x_561:
[----:B------:R-:W-:Y:S05]  /*15260*/  BSYNC B1 ;  /* 0x0000000000017941 */ /* 0x000fea0003800000 */
.L_x_560:
        /* <DEDUP_REMOVED lines=11> */
.L_x_563:
[----:B------:R-:W-:Y:S05]  /*15320*/  BSYNC B1 ;  /* 0x0000000000017941 */ /* 0x000fea0003800000 */
.L_x_562:
        /* <DEDUP_REMOVED lines=9> */
.L_x_565:
[----:B------:R-:W-:Y:S05]  /*153c0*/  BSYNC B1 ;  /* 0x0000000000017941 */ /* 0x000fea0003800000 */
.L_x_564:
        /* <DEDUP_REMOVED lines=9> */
.L_x_567:
[----:B------:R-:W-:Y:S05]  /*15460*/  BSYNC B1 ;  /* 0x0000000000017941 */ /* 0x000fea0003800000 */
.L_x_566:
        /* <DEDUP_REMOVED lines=11> */
.L_x_569:
[----:B------:R-:W-:Y:S05]  /*15520*/  BSYNC B1 ;  /* 0x0000000000017941 */ /* 0x000fea0003800000 */
.L_x_568:
        /* <DEDUP_REMOVED lines=11> */
.L_x_571:
[----:B------:R-:W-:Y:S05]  /*155e0*/  BSYNC B1 ;  /* 0x0000000000017941 */ /* 0x000fea0003800000 */
.L_x_570:
        /* <DEDUP_REMOVED lines=9> */
.L_x_573:
[----:B------:R-:W-:Y:S05]  /*15680*/  BSYNC B1 ;  /* 0x0000000000017941 */ /* 0x000fea0003800000 */
.L_x_572:
        /* <DEDUP_REMOVED lines=9> */
.L_x_575:
[----:B------:R-:W-:Y:S05]  /*15720*/  BSYNC B1 ;  /* 0x0000000000017941 */ /* 0x000fea0003800000 */
.L_x_574:
[----:B-----5:R-:W-:Y:S01]  /*15730*/  IMAD.U32 R137, R136, 0x10000, RZ ;  /* 0x0001000088897824 */ /* 0x020fe200078e00ff */
[----:B------:R-:W-:Y:S01]  /*15740*/  ISETP.GT.AND P6, PT, R3, 0x168, PT ;  /* 0x000001680300780c */ /* 0x000fe20003fc4270 */
[----:B------:R-:W-:Y:S02]  /*15750*/  BSSY B1, `(.L_x_576) ;  /* 0x0000008000017945 */ /* 0x000fe40003800000 */
[----:B------:R-:W-:-:S04]  /*15760*/  FMUL R140, R137, R16 ;  /* 0x00000010898c7220 */ /* 0x000fc80000400000 */
[----:B------:R-:W-:-:S05]  /*15770*/  FFMA R140, R203, R2, R140 ;  /* 0x00000002cb8c7223 */ /* 0x000fca000000008c */
[----:B------:R-:W-:-:S05]  /*15780*/  F2FP.BF16.F32.PACK_AB R140, RZ, R140 ;  /* 0x0000008cff8c723e */ /* 0x000fca00000010ff */
[----:B------:R0:W-:Y:S01]  /*15790*/  @P0 STG.E.U16 desc[UR36][R6.64+0x2c2], R140 ;  /* 0x0002c28c06000986 */ /* 0x0001e2000c101524 */
[----:B------:R-:W-:-:S13]  /*157a0*/  ISETP.GT.AND P0, PT, R0, RZ, P6 ;  /* 0x000000ff0000720c */ /* 0x000fda0003704270 */
[----:B0-----:R-:W-:Y:S05]  /*157b0*/  @!P0 BRA `(.L_x_577) ;  /* 0x0000000000048947 */ /* 0x001fea0003800000 */
[----:B------:R0:W5:Y:S02]  /*157c0*/  LDG.E.LTC128B.U16 R136, desc[UR36][R14.64+0x2d0] ;  /* 0x0002d0240e887981 */ /* 0x000164000c1e1520 */
.L_x_577:
[----:B------:R-:W-:Y:S05]  /*157d0*/  BSYNC B1 ;  /* 0x0000000000017941 */ /* 0x000fea0003800000 */
.L_x_576:
        /* <DEDUP_REMOVED lines=10> */
.L_x_579:
[----:B------:R-:W-:Y:S05]  /*15880*/  BSYNC B1 ;  /* 0x0000000000017941 */ /* 0x000fea0003800000 */
.L_x_578:
        /* <DEDUP_REMOVED lines=9> */
.L_x_581:
[----:B------:R-:W-:Y:S05]  /*15920*/  BSYNC B1 ;  /* 0x0000000000017941 */ /* 0x000fea0003800000 */
.L_x_580:
        /* <DEDUP_REMOVED lines=9> */
.L_x_583:
[----:B------:R-:W-:Y:S05]  /*159c0*/  BSYNC B1 ;  /* 0x0000000000017941 */ /* 0x000fea0003800000 */
.L_x_582:
        /* <DEDUP_REMOVED lines=10> */
.L_x_585:
[----:B------:R-:W-:Y:S05]  /*15a70*/  BSYNC B1 ;  /* 0x0000000000017941 */ /* 0x000fea0003800000 */
.L_x_584:
        /* <DEDUP_REMOVED lines=10> */
.L_x_587:
[----:B------:R-:W-:Y:S05]  /*15b20*/  BSYNC B1 ;  /* 0x0000000000017941 */ /* 0x000fea0003800000 */
.L_x_586:
        /* <DEDUP_REMOVED lines=9> */
.L_x_589:
[----:B------:R-:W-:Y:S05]  /*15bc0*/  BSYNC B1 ;  /* 0x0000000000017941 */ /* 0x000fea0003800000 */
.L_x_588:
        /* <DEDUP_REMOVED lines=9> */
.L_x_591:
[----:B------:R-:W-:Y:S05]  /*15c60*/  BSYNC B1 ;  /* 0x0000000000017941 */ /* 0x000fea0003800000 */
.L_x_590:
        /* <DEDUP_REMOVED lines=10> */
.L_x_593:
[----:B------:R-:W-:Y:S05]  /*15d10*/  BSYNC B1 ;  /* 0x0000000000017941 */ /* 0x000fea0003800000 */
.L_x_592:
[----:B-----5:R-:W-:Y:S01]  /*15d20*/  IMAD.U32 R137, R136, 0x10000, RZ ;  /* 0x0001000088897824 */ /* 0x020fe200078e00ff */
[----:B------:R-:W-:Y:S03]  /*15d30*/  BSSY B1, `(.L_x_594) ;  /* 0x0000009000017945 */ /* 0x000fe60003800000 */
[----:B------:R-:W-:-:S04]  /*15d40*/  FMUL R137, R137, R16 ;  /* 0x0000001089897220 */ /* 0x000fc80000400000 */
[----:B------:R-:W-:-:S05]  /*15d50*/  FFMA R137, R212, R2, R137 ;  /* 0x00000002d4897223 */ /* 0x000fca0000000089 */
[----:B------:R-:W-:-:S05]  /*15d60*/  F2FP.BF16.F32.PACK_AB R137, RZ, R137 ;  /* 0x00000089ff89723e */ /* 0x000fca00000010ff */
[----:B------:R0:W-:Y:S01]  /*15d70*/  @P0 STG.E.U16 desc[UR36][R4.64+0x2f0], R137 ;  /* 0x0002f08904000986 */ /* 0x0001e2000c101524 */
[----:B------:R-:W-:-:S04]  /*15d80*/  ISETP.GT.AND P0, PT, R3, 0x179, PT ;  /* 0x000001790300780c */ /* 0x000fc80003f04270 */
[----:B------:R-:W-:-:S13]  /*15d90*/  ISETP.GT.AND P5, PT, R0, RZ, P0 ;  /* 0x000000ff0000720c */ /* 0x000fda00007a4270 */
[----:B0-----:R-:W-:Y:S05]  /*15da0*/  @!P5 BRA `(.L_x_595) ;  /* 0x000000000004d947 */ /* 0x001fea0003800000 */
[----:B------:R0:W5:Y:S02]  /*15db0*/  LDG.E.LTC128B.U16 R136, desc[UR36][R14.64+0x2f2] ;  /* 0x0002f2240e887981 */ /* 0x000164000c1e1520 */
.L_x_595:
[----:B------:R-:W-:Y:S05]  /*15dc0*/  BSYNC B1 ;  /* 0x0000000000017941 */ /* 0x000fea0003800000 */
.L_x_594:
[----:B-----5:R-:W-:Y:S01]  /*15dd0*/  IMAD.U32 R3, R136, 0x10000, RZ ;  /* 0x0001000088037824 */ /* 0x020fe200078e00ff */
[----:B------:R-:W-:Y:S03]  /*15de0*/  BSSY B1, `(.L_x_596) ;  /* 0x0000008000017945 */ /* 0x000fe60003800000 */
[----:B0123--:R-:W-:-:S04]  /*15df0*/  FMUL R14, R3, R16 ;  /* 0x00000010030e7220 */ /* 0x00ffc80000400000 */
[----:B------:R-:W-:-:S05]  /*15e00*/  FFMA R14, R213, R2, R14 ;  /* 0x00000002d50e7223 */ /* 0x000fca000000000e */
[----:B------:R-:W-:-:S05]  /*15e10*/  F2FP.BF16.F32.PACK_AB R14, RZ, R14 ;  /* 0x0000000eff0e723e */ /* 0x000fca00000010ff */
[----:B------:R0:W-:Y:S01]  /*15e20*/  @P5 STG.E.U16 desc[UR36][R4.64+0x2f2], R14 ;  /* 0x0002f20e04005986 */ /* 0x0001e2000c101524 */
[----:B------:R-:W-:-:S13]  /*15e30*/  ISETP.GT.AND P5, PT, R0, 0x8, P1 ;  /* 0x000000080000780c */ /* 0x000fda0000fa4270 */
[----:B0-----:R-:W-:Y:S05]  /*15e40*/  @!P5 BRA `(.L_x_597) ;  /* 0x000000000004d947 */ /* 0x001fea0003800000 */
[----:B------:R0:W5:Y:S02]  /*15e50*/  LDG.E.LTC128B.U16 R136, desc[UR36][R12.64+0x2f0] ;  /* 0x0002f0240c887981 */ /* 0x000164000c1e1520 */
.L_x_597:
[----:B------:R-:W-:Y:S05]  /*15e60*/  BSYNC B1 ;  /* 0x0000000000017941 */ /* 0x000fea0003800000 */
.L_x_596:
[----:B-----5:R-:W-:Y:S01]  /*15e70*/  IMAD.U32 R3, R136, 0x10000, RZ ;  /* 0x0001000088037824 */ /* 0x020fe200078e00ff */
[----:B------:R-:W-:Y:S01]  /*15e80*/  BSSY B1, `(.L_x_598) ;  /* 0x000000a000017945 */ /* 0x000fe20003800000 */
[----:B------:R-:W-:Y:S02]  /*15e90*/  @P5 IMAD.MOV.U32 R4, RZ, RZ, R6 ;  /* 0x000000ffff045224 */ /* 0x000fe400078e0006 */
[----:B------:R-:W-:Y:S01]  /*15ea0*/  FMUL R3, R3, R16 ;  /* 0x0000001003037220 */ /* 0x000fe20000400000 */
[----:B------:R-:W-:-:S03]  /*15eb0*/  @P5 IMAD.MOV.U32 R5, RZ, RZ, R7 ;  /* 0x000000ffff055224 */ /* 0x000fc600078e0007 */
[----:B------:R-:W-:-:S05]  /*15ec0*/  FFMA R3, R214, R2, R3 ;  /* 0x00000002d6037223 */ /* 0x000fca0000000003 */
[----:B------:R-:W-:-:S05]  /*15ed0*/  F2FP.BF16.F32.PACK_AB R3, RZ, R3 ;  /* 0x00000003ff03723e */ /* 0x000fca00000010ff */
[----:B------:R1:W-:Y:S01]  /*15ee0*/  @P5 STG.E.U16 desc[UR36][R4.64+0x2f0], R3 ;  /* 0x0002f00304005986 */ /* 0x0003e2000c101524 */
[----:B------:R-:W-:-:S13]  /*15ef0*/  ISETP.GT.AND P5, PT, R0, 0x8, P0 ;  /* 0x000000080000780c */ /* 0x000fda00007a4270 */
[----:B-1----:R-:W-:Y:S05]  /*15f00*/  @!P5 BRA `(.L_x_599) ;  /* 0x000000000004d947 */ /* 0x002fea0003800000 */
[----:B------:R1:W5:Y:S02]  /*15f10*/  LDG.E.LTC128B.U16 R136, desc[UR36][R12.64+0x2f2] ;  /* 0x0002f2240c887981 */ /* 0x000364000c1e1520 */
.L_x_599:
[----:B------:R-:W-:Y:S05]  /*15f20*/  BSYNC B1 ;  /* 0x0000000000017941 */ /* 0x000fea0003800000 */
.L_x_598:
[----:B-----5:R-:W-:Y:S01]  /*15f30*/  IMAD.U32 R3, R136, 0x10000, RZ ;  /* 0x0001000088037824 */ /* 0x020fe200078e00ff */
[----:B------:R-:W-:Y:S03]  /*15f40*/  BSSY B1, `(.L_x_600) ;  /* 0x0000009000017945 */ /* 0x000fe60003800000 */
[----:B------:R-:W-:-:S04]  /*15f50*/  FMUL R4, R3, R16 ;  /* 0x0000001003047220 */ /* 0x000fc80000400000 */
[----:B------:R-:W-:-:S05]  /*15f60*/  FFMA R4, R215, R2, R4 ;  /* 0x00000002d7047223 */ /* 0x000fca0000000004 */
[----:B------:R-:W-:-:S05]  /*15f70*/  F2FP.BF16.F32.PACK_AB R4, RZ, R4 ;  /* 0x00000004ff04723e */ /* 0x000fca00000010ff */
[----:B------:R2:W-:Y:S01]  /*15f80*/  @P5 STG.E.U16 desc[UR36][R6.64+0x2f2], R4 ;  /* 0x0002f20406005986 */ /* 0x0005e2000c101524 */
[----:B------:R-:W-:-:S04]  /*15f90*/  LOP3.LUT P5, RZ, R17, 0x1, RZ, 0xc0, !PT ;  /* 0x0000000111ff7812 */ /* 0x000fc800078ac0ff */
[----:B------:R-:W-:-:S13]  /*15fa0*/  ISETP.GT.AND P5, PT, R0, 0x80, P5 ;  /* 0x000000800000780c */ /* 0x000fda0002fa4270 */
[----:B--2---:R-:W-:Y:S05]  /*15fb0*/  @!P5 BRA `(.L_x_601) ;  /* 0x000000000004d947 */ /* 0x004fea0003800000 */
[----:B------:R2:W5:Y:S02]  /*15fc0*/  LDG.E.LTC128B.U16 R136, desc[UR36][R10.64+0x180] ;  /* 0x000180240a887981 */ /* 0x000564000c1e1520 */
.L_x_601:
[----:B------:R-:W-:Y:S05]  /*15fd0*/  BSYNC B1 ;  /* 0x0000000000017941 */ /* 0x000fea0003800000 */
.L_x_600:
        /* <DEDUP_REMOVED lines=8> */
[----:B---3--:R-:W-:Y:S05]  /*16060*/  @!P5 BRA `(.L_x_603) ;  /* 0x000000000004d947 */ /* 0x008fea0003800000 */
[----:B------:R3:W5:Y:S02]  /*16070*/  LDG.E.LTC128B.U16 R136, desc[UR36][R10.64+0x182] ;  /* 0x000182240a887981 */ /* 0x000764000c1e1520 */
.L_x_603:
[----:B------:R-:W-:Y:S05]  /*16080*/  BSYNC B1 ;  /* 0x0000000000017941 */ /* 0x000fea0003800000 */
.L_x_602:
        /* <DEDUP_REMOVED lines=8> */
[----:B0-----:R-:W-:Y:S05]  /*16110*/  @!P5 BRA `(.L_x_605) ;  /* 0x000000000004d947 */ /* 0x001fea0003800000 */
[----:B------:R0:W5:Y:S02]  /*16120*/  LDG.E.LTC128B.U16 R136, desc[UR36][R8.64+0x180] ;  /* 0x0001802408887981 */ /* 0x000164000c1e1520 */
.L_x_605:
[----:B------:R-:W-:Y:S05]  /*16130*/  BSYNC B1 ;  /* 0x0000000000017941 */ /* 0x000fea0003800000 */
.L_x_604:
        /* <DEDUP_REMOVED lines=10> */
.L_x_607:
[----:B------:R-:W-:Y:S05]  /*161e0*/  BSYNC B1 ;  /* 0x0000000000017941 */ /* 0x000fea0003800000 */
.L_x_606:
        /* <DEDUP_REMOVED lines=10> */
.L_x_609:
[----:B------:R-:W-:Y:S05]  /*16290*/  BSYNC B1 ;  /* 0x0000000000017941 */ /* 0x000fea0003800000 */
.L_x_608:
        /* <DEDUP_REMOVED lines=10> */
.L_x_611:
[----:B------:R-:W-:Y:S05]  /*16340*/  BSYNC B1 ;  /* 0x0000000000017941 */ /* 0x000fea0003800000 */
.L_x_610:
        /* <DEDUP_REMOVED lines=10> */
.L_x_613:
[----:B------:R-:W-:Y:S05]  /*163f0*/  BSYNC B1 ;  /* 0x0000000000017941 */ /* 0x000fea0003800000 */
.L_x_612:
        /* <DEDUP_REMOVED lines=10> */
.L_x_615:
[----:B------:R-:W-:Y:S05]  /*164a0*/  BSYNC B1 ;  /* 0x0000000000017941 */ /* 0x000fea0003800000 */
.L_x_614:
        /* <DEDUP_REMOVED lines=10> */
.L_x_617:
[----:B------:R-:W-:Y:S05]  /*16550*/  BSYNC B1 ;  /* 0x0000000000017941 */ /* 0x000fea0003800000 */
.L_x_616:
        /* <DEDUP_REMOVED lines=10> */
.L_x_619:
[----:B------:R-:W-:Y:S05]  /*16600*/  BSYNC B1 ;  /* 0x0000000000017941 */ /* 0x000fea0003800000 */
.L_x_618:
        /* <DEDUP_REMOVED lines=10> */
.L_x_621:
[----:B------:R-:W-:Y:S05]  /*166b0*/  BSYNC B1 ;  /* 0x0000000000017941 */ /* 0x000fea0003800000 */
.L_x_620:
        /* <DEDUP_REMOVED lines=10> */
.L_x_623:
[----:B------:R-:W-:Y:S05]  /*16760*/  BSYNC B1 ;  /* 0x0000000000017941 */ /* 0x000fea0003800000 */
.L_x_622:
        /* <DEDUP_REMOVED lines=10> */
.L_x_625:
[----:B------:R-:W-:Y:S05]  /*16810*/  BSYNC B1 ;  /* 0x0000000000017941 */ /* 0x000fea0003800000 */
.L_x_624:
        /* <DEDUP_REMOVED lines=10> */
.L_x_627:
[----:B------:R-:W-:Y:S05]  /*168c0*/  BSYNC B1 ;  /* 0x0000000000017941 */ /* 0x000fea0003800000 */
.L_x_626:
        /* <DEDUP_REMOVED lines=10> */
.L_x_629:
[----:B------:R-:W-:Y:S05]  /*16970*/  BSYNC B1 ;  /* 0x0000000000017941 */ /* 0x000fea0003800000 */
.L_x_628:
        /* <DEDUP_REMOVED lines=10> */
.L_x_631:
[----:B------:R-:W-:Y:S05]  /*16a20*/  BSYNC B1 ;  /* 0x0000000000017941 */ /* 0x000fea0003800000 */
.L_x_630:
        /* <DEDUP_REMOVED lines=10> */
.L_x_633:
[----:B------:R-:W-:Y:S05]  /*16ad0*/  BSYNC B1 ;  /* 0x0000000000017941 */ /* 0x000fea0003800000 */
.L_x_632:
        /* <DEDUP_REMOVED lines=10> */
.L_x_635:
[----:B------:R-:W-:Y:S05]  /*16b80*/  BSYNC B1 ;  /* 0x0000000000017941 */ /* 0x000fea0003800000 */
.L_x_634:
        /* <DEDUP_REMOVED lines=10> */
.L_x_637:
[----:B------:R-:W-:Y:S05]  /*16c30*/  BSYNC B1 ;  /* 0x0000000000017941 */ /* 0x000fea0003800000 */
.L_x_636:
        /* <DEDUP_REMOVED lines=10> */
.L_x_639:
[----:B------:R-:W-:Y:S05]  /*16ce0*/  BSYNC B1 ;  /* 0x0000000000017941 */ /* 0x000fea0003800000 */
.L_x_638:
        /* <DEDUP_REMOVED lines=10> */
.L_x_641:
[----:B------:R-:W-:Y:S05]  /*16d90*/  BSYNC B1 ;  /* 0x0000000000017941 */ /* 0x000fea0003800000 */
.L_x_640:
        /* <DEDUP_REMOVED lines=10> */
.L_x_643:
[----:B------:R-:W-:Y:S05]  /*16e40*/  BSYNC B1 ;  /* 0x0000000000017941 */ /* 0x000fea0003800000 */
.L_x_642:
        /* <DEDUP_REMOVED lines=10> */
.L_x_645:
[----:B------:R-:W-:Y:S05]  /*16ef0*/  BSYNC B1 ;  /* 0x0000000000017941 */ /* 0x000fea0003800000 */
.L_x_644:
        /* <DEDUP_REMOVED lines=10> */
.L_x_647:
[----:B------:R-:W-:Y:S05]  /*16fa0*/  BSYNC B1 ;  /* 0x0000000000017941 */ /* 0x000fea0003800000 */
.L_x_646:
        /* <DEDUP_REMOVED lines=10> */
.L_x_649:
[----:B------:R-:W-:Y:S05]  /*17050*/  BSYNC B1 ;  /* 0x0000000000017941 */ /* 0x000fea0003800000 */
.L_x_648:
        /* <DEDUP_REMOVED lines=10> */
.L_x_651:
[----:B------:R-:W-:Y:S05]  /*17100*/  BSYNC B1 ;  /* 0x0000000000017941 */ /* 0x000fea0003800000 */
.L_x_650:
        /* <DEDUP_REMOVED lines=10> */
.L_x_653:
[----:B------:R-:W-:Y:S05]  /*171b0*/  BSYNC B1 ;  /* 0x0000000000017941 */ /* 0x000fea0003800000 */
.L_x_652:
        /* <DEDUP_REMOVED lines=10> */
.L_x_655:
[----:B------:R-:W-:Y:S05]  /*17260*/  BSYNC B1 ;  /* 0x0000000000017941 */ /* 0x000fea0003800000 */
.L_x_654:
        /* <DEDUP_REMOVED lines=10> */
.L_x_657:
[----:B------:R-:W-:Y:S05]  /*17310*/  BSYNC B1 ;  /* 0x0000000000017941 */ /* 0x000fea0003800000 */
.L_x_656:
        /* <DEDUP_REMOVED lines=10> */
.L_x_659:
[----:B------:R-:W-:Y:S05]  /*173c0*/  BSYNC B1 ;  /* 0x0000000000017941 */ /* 0x000fea0003800000 */
.L_x_658:
        /* <DEDUP_REMOVED lines=10> */
.L_x_661:
[----:B------:R-:W-:Y:S05]  /*17470*/  BSYNC B1 ;  /* 0x0000000000017941 */ /* 0x000fea0003800000 */
.L_x_660:
        /* <DEDUP_REMOVED lines=10> */
.L_x_663:
[----:B------:R-:W-:Y:S05]  /*17520*/  BSYNC B1 ;  /* 0x0000000000017941 */ /* 0x000fea0003800000 */
.L_x_662:
        /* <DEDUP_REMOVED lines=10> */
.L_x_665:
[----:B------:R-:W-:Y:S05]  /*175d0*/  BSYNC B1 ;  /* 0x0000000000017941 */ /* 0x000fea0003800000 */
.L_x_664:
[----:B-----5:R-:W-:Y:S01]  /*175e0*/  IMAD.U32 R3, R136, 0x10000, RZ ;  /* 0x0001000088037824 */ /* 0x020fe200078e00ff */
[----:B------:R-:W-:Y:S03]  /*175f0*/  BSSY B1, `(.L_x_666) ;  /* 0x0000009000017945 */ /* 0x000fe60003800000 */
[----:B------:R-:W-:-:S04]  /*17600*/  FMUL R3, R3, R16 ;  /* 0x0000001003037220 */ /* 0x000fc80000400000 */
[----:B------:R-:W-:-:S05]  /*17610*/  FFMA R3, R56, R2, R3 ;  /* 0x0000000238037223 */ /* 0x000fca0000000003 */
[----:B------:R-:W-:-:S05]  /*17620*/  F2FP.BF16.F32.PACK_AB R3, RZ, R3 ;  /* 0x00000003ff03723e */ /* 0x000fca00000010ff */
[----:B------:R0:W-:Y:S01]  /*17630*/  @P5 STG.E.U16 desc[UR36][R18.64+0x200], R3 ;  /* 0x0002000312005986 */ /* 0x0001e2000c101524 */
[----:B------:R-:W-:-:S04]  /*17640*/  ISETP.NE.AND P5, PT, R23, RZ, PT ;  /* 0x000000ff1700720c */ /* 0x000fc80003fa5270 */
[----:B------:R-:W-:-:S13]  /*17650*/  ISETP.GT.AND P5, PT, R0, 0x80, P5 ;  /* 0x000000800000780c */ /* 0x000fda0002fa4270 */
[----:B0-----:R-:W-:Y:S05]  /*17660*/  @!P5 BRA `(.L_x_667) ;  /* 0x000000000004d947 */ /* 0x001fea0003800000 */
[----:B------:R0:W5:Y:S02]  /*17670*/  LDG.E.LTC128B.U16 R136, desc[UR36][R10.64+0x202] ;  /* 0x000202240a887981 */ /* 0x000164000c1e1520 */
.L_x_667:
[----:B------:R-:W-:Y:S05]  /*17680*/  BSYNC B1 ;  /* 0x0000000000017941 */ /* 0x000fea0003800000 */
.L_x_666:
        /* <DEDUP_REMOVED lines=10> */
.L_x_669:
[----:B------:R-:W-:Y:S05]  /*17730*/  BSYNC B1 ;  /* 0x0000000000017941 */ /* 0x000fea0003800000 */
.L_x_668:
        /* <DEDUP_REMOVED lines=10> */
.L_x_671:
[----:B------:R-:W-:Y:S05]  /*177e0*/  BSYNC B1 ;  /* 0x0000000000017941 */ /* 0x000fea0003800000 */
.L_x_670:
        /* <DEDUP_REMOVED lines=10> */
.L_x_673:
[----:B------:R-:W-:Y:S05]  /*17890*/  BSYNC B1 ;  /* 0x0000000000017941 */ /* 0x000fea0003800000 */
.L_x_672:
        /* <DEDUP_REMOVED lines=10> */
.L_x_675:
[----:B------:R-:W-:Y:S05]  /*17940*/  BSYNC B1 ;  /* 0x0000000000017941 */ /* 0x000fea0003800000 */
.L_x_674:
        /* <DEDUP_REMOVED lines=10> */
.L_x_677:
[----:B------:R-:W-:Y:S05]  /*179f0*/  BSYNC B1 ;  /* 0x0000000000017941 */ /* 0x000fea0003800000 */
.L_x_676:
        /* <DEDUP_REMOVED lines=10> */
.L_x_679:
[----:B------:R-:W-:Y:S05]  /*17aa0*/  BSYNC B1 ;  /* 0x0000000000017941 */ /* 0x000fea0003800000 */
.L_x_678:
        /* <DEDUP_REMOVED lines=10> */
.L_x_681:
[----:B------:R-:W-:Y:S05]  /*17b50*/  BSYNC B1 ;  /* 0x0000000000017941 */ /* 0x000fea0003800000 */
.L_x_680:
        /* <DEDUP_REMOVED lines=10> */
.L_x_683:
[----:B------:R-:W-:Y:S05]  /*17c00*/  BSYNC B1 ;  /* 0x0000000000017941 */ /* 0x000fea0003800000 */
.L_x_682:
        /* <DEDUP_REMOVED lines=10> */
.L_x_685:
[----:B------:R-:W-:Y:S05]  /*17cb0*/  BSYNC B1 ;  /* 0x0000000000017941 */ /* 0x000fea0003800000 */
.L_x_684:
        /* <DEDUP_REMOVED lines=10> */
.L_x_687:
[----:B------:R-:W-:Y:S05]  /*17d60*/  BSYNC B1 ;  /* 0x0000000000017941 */ /* 0x000fea0003800000 */
.L_x_686:
        /* <DEDUP_REMOVED lines=10> */
.L_x_689:
[----:B------:R-:W-:Y:S05]  /*17e10*/  BSYNC B1 ;  /* 0x0000000000017941 */ /* 0x000fea0003800000 */
.L_x_688:
        /* <DEDUP_REMOVED lines=10> */
.L_x_691:
[----:B------:R-:W-:Y:S05]  /*17ec0*/  BSYNC B1 ;  /* 0x0000000000017941 */ /* 0x000fea0003800000 */
.L_x_690:
        /* <DEDUP_REMOVED lines=10> */
.L_x_693:
[----:B------:R-:W-:Y:S05]  /*17f70*/  BSYNC B1 ;  /* 0x0000000000017941 */ /* 0x000fea0003800000 */
.L_x_692:
        /* <DEDUP_REMOVED lines=10> */
.L_x_695:
[----:B------:R-:W-:Y:S05]  /*18020*/  BSYNC B1 ;  /* 0x0000000000017941 */ /* 0x000fea0003800000 */
.L_x_694:
        /* <DEDUP_REMOVED lines=10> */
.L_x_697:
[----:B------:R-:W-:Y:S05]  /*180d0*/  BSYNC B1 ;  /* 0x0000000000017941 */ /* 0x000fea0003800000 */
.L_x_696:
        /* <DEDUP_REMOVED lines=10> */
.L_x_699:
[----:B------:R-:W-:Y:S05]  /*18180*/  BSYNC B1 ;  /* 0x0000000000017941 */ /* 0x000fea0003800000 */
.L_x_698:
        /* <DEDUP_REMOVED lines=10> */
.L_x_701:
[----:B------:R-:W-:Y:S05]  /*18230*/  BSYNC B1 ;  /* 0x0000000000017941 */ /* 0x000fea0003800000 */
.L_x_700:
        /* <DEDUP_REMOVED lines=10> */
.L_x_703:
[----:B------:R-:W-:Y:S05]  /*182e0*/  BSYNC B1 ;  /* 0x0000000000017941 */ /* 0x000fea0003800000 */
.L_x_702:
        /* <DEDUP_REMOVED lines=10> */
.L_x_705:
[----:B------:R-:W-:Y:S05]  /*18390*/  BSYNC B1 ;  /* 0x0000000000017941 */ /* 0x000fea0003800000 */
.L_x_704:
        /* <DEDUP_REMOVED lines=10> */
.L_x_707:
[----:B------:R-:W-:Y:S05]  /*18440*/  BSYNC B1 ;  /* 0x0000000000017941 */ /* 0x000fea0003800000 */
.L_x_706:
        /* <DEDUP_REMOVED lines=10> */
.L_x_709:
[----:B------:R-:W-:Y:S05]  /*184f0*/  BSYNC B1 ;  /* 0x0000000000017941 */ /* 0x000fea0003800000 */
.L_x_708:
        /* <DEDUP_REMOVED lines=10> */
.L_x_711:
[----:B------:R-:W-:Y:S05]  /*185a0*/  BSYNC B1 ;  /* 0x0000000000017941 */ /* 0x000fea0003800000 */
.L_x_710:
        /* <DEDUP_REMOVED lines=10> */
.L_x_713:
[----:B------:R-:W-:Y:S05]  /*18650*/  BSYNC B1 ;  /* 0x0000000000017941 */ /* 0x000fea0003800000 */
.L_x_712:
        /* <DEDUP_REMOVED lines=10> */
.L_x_715:
[----:B------:R-:W-:Y:S05]  /*18700*/  BSYNC B1 ;  /* 0x0000000000017941 */ /* 0x000fea0003800000 */
.L_x_714:
        /* <DEDUP_REMOVED lines=10> */
.L_x_717:
[----:B------:R-:W-:Y:S05]  /*187b0*/  BSYNC B1 ;  /* 0x0000000000017941 */ /* 0x000fea0003800000 */
.L_x_716:
        /* <DEDUP_REMOVED lines=10> */
.L_x_719:
[----:B------:R-:W-:Y:S05]  /*18860*/  BSYNC B1 ;  /* 0x0000000000017941 */ /* 0x000fea0003800000 */
.L_x_718:
        /* <DEDUP_REMOVED lines=10> */
.L_x_721:
[----:B------:R-:W-:Y:S05]  /*18910*/  BSYNC B1 ;  /* 0x0000000000017941 */ /* 0x000fea0003800000 */
.L_x_720:
        /* <DEDUP_REMOVED lines=10> */
.L_x_723:
[----:B------:R-:W-:Y:S05]  /*189c0*/  BSYNC B1 ;  /* 0x0000000000017941 */ /* 0x000fea0003800000 */
.L_x_722:
        /* <DEDUP_REMOVED lines=10> */
.L_x_725:
[----:B------:R-:W-:Y:S05]  /*18a70*/  BSYNC B1 ;  /* 0x0000000000017941 */ /* 0x000fea0003800000 */
.L_x_724:
        /* <DEDUP_REMOVED lines=10> */
.L_x_727:
[----:B------:R-:W-:Y:S05]  /*18b20*/  BSYNC B1 ;  /* 0x0000000000017941 */ /* 0x000fea0003800000 */
.L_x_726:
        /* <DEDUP_REMOVED lines=10> */
.L_x_729:
[----:B------:R-:W-:Y:S05]  /*18bd0*/  BSYNC B1 ;  /* 0x0000000000017941 */ /* 0x000fea0003800000 */
.L_x_728:
        /* <DEDUP_REMOVED lines=10> */
.L_x_731:
[----:B------:R-:W-:Y:S05]  /*18c80*/  BSYNC B1 ;  /* 0x0000000000017941 */ /* 0x000fea0003800000 */
.L_x_730:
        /* <DEDUP_REMOVED lines=10> */
.L_x_733:
[----:B------:R-:W-:Y:S05]  /*18d30*/  BSYNC B1 ;  /* 0x0000000000017941 */ /* 0x000fea0003800000 */
.L_x_732:
        /* <DEDUP_REMOVED lines=10> */
.L_x_735:
[----:B------:R-:W-:Y:S05]  /*18de0*/  BSYNC B1 ;  /* 0x0000000000017941 */ /* 0x000fea0003800000 */
.L_x_734:
        /* <DEDUP_REMOVED lines=10> */
.L_x_737:
[----:B------:R-:W-:Y:S05]  /*18e90*/  BSYNC B1 ;  /* 0x0000000000017941 */ /* 0x000fea0003800000 */
.L_x_736:
        /* <DEDUP_REMOVED lines=10> */
.L_x_739:
[----:B------:R-:W-:Y:S05]  /*18f40*/  BSYNC B1 ;  /* 0x0000000000017941 */ /* 0x000fea0003800000 */
.L_x_738:
        /* <DEDUP_REMOVED lines=10> */
.L_x_741:
[----:B------:R-:W-:Y:S05]  /*18ff0*/  BSYNC B1 ;  /* 0x0000000000017941 */ /* 0x000fea0003800000 */
.L_x_740:
        /* <DEDUP_REMOVED lines=10> */
.L_x_743:
[----:B------:R-:W-:Y:S05]  /*190a0*/  BSYNC B1 ;  /* 0x0000000000017941 */ /* 0x000fea0003800000 */
.L_x_742:
        /* <DEDUP_REMOVED lines=10> */
.L_x_745:
[----:B------:R-:W-:Y:S05]  /*19150*/  BSYNC B1 ;  /* 0x0000000000017941 */ /* 0x000fea0003800000 */
.L_x_744:
        /* <DEDUP_REMOVED lines=10> */
.L_x_747:
[----:B------:R-:W-:Y:S05]  /*19200*/  BSYNC B1 ;  /* 0x0000000000017941 */ /* 0x000fea0003800000 */
.L_x_746:
        /* <DEDUP_REMOVED lines=10> */
.L_x_749:
[----:B------:R-:W-:Y:S05]  /*192b0*/  BSYNC B1 ;  /* 0x0000000000017941 */ /* 0x000fea0003800000 */
.L_x_748:
        /* <DEDUP_REMOVED lines=10> */
.L_x_751:
[----:B------:R-:W-:Y:S05]  /*19360*/  BSYNC B1 ;  /* 0x0000000000017941 */ /* 0x000fea0003800000 */
.L_x_750:
        /* <DEDUP_REMOVED lines=10> */
.L_x_753:
[----:B------:R-:W-:Y:S05]  /*19410*/  BSYNC B1 ;  /* 0x0000000000017941 */ /* 0x000fea0003800000 */
.L_x_752:
        /* <DEDUP_REMOVED lines=10> */
.L_x_755:
[----:B------:R-:W-:Y:S05]  /*194c0*/  BSYNC B1 ;  /* 0x0000000000017941 */ /* 0x000fea0003800000 */
.L_x_754:
        /* <DEDUP_REMOVED lines=10> */
.L_x_757:
[----:B------:R-:W-:Y:S05]  /*19570*/  BSYNC B1 ;  /* 0x0000000000017941 */ /* 0x000fea0003800000 */
.L_x_756:
        /* <DEDUP_REMOVED lines=10> */
.L_x_759:
[----:B------:R-:W-:Y:S05]  /*19620*/  BSYNC B1 ;  /* 0x0000000000017941 */ /* 0x000fea0003800000 */
.L_x_758:
        /* <DEDUP_REMOVED lines=10> */
.L_x_761:
[----:B------:R-:W-:Y:S05]  /*196d0*/  BSYNC B1 ;  /* 0x0000000000017941 */ /* 0x000fea0003800000 */
.L_x_760:
        /* <DEDUP_REMOVED lines=10> */
.L_x_763:
[----:B------:R-:W-:Y:S05]  /*19780*/  BSYNC B1 ;  /* 0x0000000000017941 */ /* 0x000fea0003800000 */
.L_x_762:
        /* <DEDUP_REMOVED lines=10> */
.L_x_765:
[----:B------:R-:W-:Y:S05]  /*19830*/  BSYNC B1 ;  /* 0x0000000000017941 */ /* 0x000fea0003800000 */
.L_x_764:
        /* <DEDUP_REMOVED lines=10> */
.L_x_767:
[----:B------:R-:W-:Y:S05]  /*198e0*/  BSYNC B1 ;  /* 0x0000000000017941 */ /* 0x000fea0003800000 */
.L_x_766:
        /* <DEDUP_REMOVED lines=9> */
.L_x_769:
[----:B------:R-:W-:Y:S05]  /*19980*/  BSYNC B1 ;  /* 0x0000000000017941 */ /* 0x000fea0003800000 */
.L_x_768:
        /* <DEDUP_REMOVED lines=9> */
.L_x_771:
[----:B------:R-:W-:Y:S05]  /*19a20*/  BSYNC B1 ;  /* 0x0000000000017941 */ /* 0x000fea0003800000 */
.L_x_770:
        /* <DEDUP_REMOVED lines=9> */
.L_x_773:
[----:B------:R-:W-:Y:S05]  /*19ac0*/  BSYNC B1 ;  /* 0x0000000000017941 */ /* 0x000fea0003800000 */
.L_x_772:
        /* <DEDUP_REMOVED lines=9> */
.L_x_775:
[----:B------:R-:W-:Y:S05]  /*19b60*/  BSYNC B1 ;  /* 0x0000000000017941 */ /* 0x000fea0003800000 */
.L_x_774:
        /* <DEDUP_REMOVED lines=9> */
.L_x_777:
[----:B------:R-:W-:Y:S05]  /*19c00*/  BSYNC B1 ;  /* 0x0000000000017941 */ /* 0x000fea0003800000 */
.L_x_776:
        /* <DEDUP_REMOVED lines=9> */
.L_x_779:
[----:B------:R-:W-:Y:S05]  /*19ca0*/  BSYNC B1 ;  /* 0x0000000000017941 */ /* 0x000fea0003800000 */
.L_x_778:
        /* <DEDUP_REMOVED lines=9> */
.L_x_781:
[----:B------:R-:W-:Y:S05]  /*19d40*/  BSYNC B1 ;  /* 0x0000000000017941 */ /* 0x000fea0003800000 */
.L_x_780:
        /* <DEDUP_REMOVED lines=9> */
.L_x_783:
[----:B------:R-:W-:Y:S05]  /*19de0*/  BSYNC B1 ;  /* 0x0000000000017941 */ /* 0x000fea0003800000 */
.L_x_782:
        /* <DEDUP_REMOVED lines=9> */
.L_x_785:
[----:B------:R-:W-:Y:S05]  /*19e80*/  BSYNC B1 ;  /* 0x0000000000017941 */ /* 0x000fea0003800000 */
.L_x_784:
        /* <DEDUP_REMOVED lines=9> */
.L_x_787:
[----:B------:R-:W-:Y:S05]  /*19f20*/  BSYNC B1 ;  /* 0x0000000000017941 */ /* 0x000fea0003800000 */
.L_x_786:
        /* <DEDUP_REMOVED lines=9> */
.L_x_789:
[----:B------:R-:W-:Y:S05]  /*19fc0*/  BSYNC B1 ;  /* 0x0000000000017941 */ /* 0x000fea0003800000 */
.L_x_788:
        /* <DEDUP_REMOVED lines=9> */
.L_x_791:
[----:B------:R-:W-:Y:S05]  /*1a060*/  BSYNC B1 ;  /* 0x0000000000017941 */ /* 0x000fea0003800000 */
.L_x_790:
[----:B------:R-:W-:Y:S05]  /*1a070*/  @!P0 BRA `(.L_x_792) ;  /* 0x0000007c005c8947 */ /* 0x000fea0003800000 */
[----:B0----5:R-:W-:-:S04]  /*1a080*/  IMAD.U32 R3, R136, 0x10000, RZ ;  /* 0x0001000088037824 */ /* 0x021fc800078e00ff */
[----:B------:R-:W-:-:S04]  /*1a090*/  FMUL R0, R3, R16 ;  /* 0x0000001003007220 */ /* 0x000fc80000400000 */
[----:B------:R-:W-:-:S05]  /*1a0a0*/  FFMA R0, R119, R2, R0 ;  /* 0x0000000277007223 */ /* 0x000fca0000000000 */
[----:B------:R-:W-:-:S05]  /*1a0b0*/  F2FP.BF16.F32.PACK_AB R0, RZ, R0 ;  /* 0x00000000ff00723e */ /* 0x000fca00000010ff */
[----:B------:R0:W-:Y:S01]  /*1a0c0*/  STG.E.U16 desc[UR36][R20.64+0x2f2], R0 ;  /* 0x0002f20014007986 */ /* 0x0001e2000c101524 */
[----:B------:R-:W-:Y:S05]  /*1a0d0*/  BRA `(.L_x_792) ;  /* 0x0000007c00447947 */ /* 0x000fea0003800000 */
.L_x_29:
[----:B------:R-:W2:Y:S01]  /*1a0e0*/  LDL.LU R13, [R1+0x188] ;  /* 0x00018800010d7983 */ /* 0x000ea20000300800 */
[----:B------:R-:W-:-:S03]  /*1a0f0*/  ULDC.64 UR4, c[0x0][0x5c0] ;  /* 0x0001700000047ab9 */ /* 0x000fc60000000a00 */
[----:B------:R-:W3:Y:S04]  /*1a100*/  LDL.LU R8, [R1+0x18c] ;  /* 0x00018c0001087983 */ /* 0x000ee80000300800 */
[----:B------:R-:W4:Y:S04]  /*1a110*/  LDL.LU R10, [R1+0x1f8] ;  /* 0x0001f800010a7983 */ /* 0x000f280000300800 */
[----:B------:R-:W5:Y:S04]  /*1a120*/  LDL.LU R11, [R1+0x1fc] ;  /* 0x0001fc00010b7983 */ /* 0x000f680000300800 */
        /* <DEDUP_REMOVED lines=19> */
[----:B------:R-:W5:Y:S01]  /*1a260*/  LDL.LU R15, [R1+0x2fc] ;  /* 0x0002fc00010f7983 */ /* 0x000f620000300800 */
[----:B------:R-:W-:-:S03]  /*1a270*/  LEA R4, P0, R6, UR4, 0x1 ;  /* 0x0000000406047c11 */ /* 0x000fc6000f8008ff */
[----:B------:R-:W2:Y:S01]  /*1a280*/  LDL.LU R7, [R1+0x180] ;  /* 0x0001800001077983 */ /* 0x000ea20000300800 */
[----:B------:R-:W-:-:S03]  /*1a290*/  LEA.HI.X R5, R6, UR5, R14, 0x1, P0 ;  /* 0x0000000506057c11 */ /* 0x000fc600080f0c0e */
[----:B------:R-:W4:Y:S01]  /*1a2a0*/  LDL.LU R14, [R1+0x184] ;  /* 0x00018400010e7983 */ /* 0x000f220000300800 */
[----:B------:R-:W-:-:S04]  /*1a2b0*/  ISETP.GT.AND P2, PT, R3, 0x1, PT ;  /* 0x000000010300780c */ /* 0x000fc80003f44270 */
[----:B------:R-:W-:Y:S01]  /*1a2c0*/  ISETP.GT.AND P0, PT, R0, RZ, P2 ;  /* 0x000000ff0000720c */ /* 0x000fe20001704270 */
[----:B---3--:R-:W-:-:S05]  /*1a2d0*/  FMUL R8, R8, R2 ;  /* 0x0000000208087220 */ /* 0x008fca0000400000 */
[----:B------:R-:W-:Y:S01]  /*1a2e0*/  F2FP.BF16.F32.PACK_AB R8, RZ, R8 ;  /* 0x00000008ff08723e */ /* 0x000fe200000010ff */
[----:B--2---:R-:W-:-:S05]  /*1a2f0*/  FMUL R6, R7, R2 ;  /* 0x0000000207067220 */ /* 0x004fca0000400000 */
[----:B------:R-:W-:-:S05]  /*1a300*/  F2FP.BF16.F32.PACK_AB R6, RZ, R6 ;  /* 0x00000006ff06723e */ /* 0x000fca00000010ff */
[----:B------:R4:W-:Y:S01]  /*1a310*/  @P1 STG.E.U16 desc[UR36][R4.64], R6 ;  /* 0x0000000604001986 */ /* 0x0009e2000c101524 */
[-C--:B------:R-:W-:Y:S01]  /*1a320*/  FMUL R7, R13, R2.reuse ;  /* 0x000000020d077220 */ /* 0x080fe20000400000 */
[----:B------:R-:W-:Y:S02]  /*1a330*/  IMAD.SHL.U32 R13, R18, 0x10, RZ ;  /* 0x00000010120d7824 */ /* 0x000fe400078e00ff */
[----:B----4-:R-:W-:-:S05]  /*1a340*/  FMUL R6, R14, R2 ;  /* 0x000000020e067220 */ /* 0x010fca0000400000 */
[----:B------:R-:W-:Y:S02]  /*1a350*/  F2FP.BF16.F32.PACK_AB R6, RZ, R6 ;  /* 0x00000006ff06723e */ /* 0x000fe400000010ff */
[----:B------:R-:W-:Y:S02]  /*1a360*/  F2FP.BF16.F32.PACK_AB R7, RZ, R7 ;  /* 0x00000007ff07723e */ /* 0x000fe400000010ff */
[----:B------:R-:W-:Y:S01]  /*1a370*/  SHF.L.U64.HI R14, R18, 0x4, R19 ;  /* 0x00000004120e7819 */ /* 0x000fe20000010213 */
[----:B------:R0:W-:Y:S01]  /*1a380*/  @P0 STG.E.U16 desc[UR36][R4.64+0x2], R6 ;  /* 0x0000020604000986 */ /* 0x0001e2000c101524 */
[----:B------:R-:W-:Y:S02]  /*1a390*/  PRMT R9, R7, 0x7610, R9 ;  /* 0x0000761007097816 */ /* 0x000fe40000000009 */
[----:B------:R-:W-:Y:S02]  /*1a3a0*/  ISETP.GT.AND P1, PT, R0, 0x8, P5 ;  /* 0x000000080000780c */ /* 0x000fe40002f24270 */
[----:B0-----:R-:W-:-:S05]  /*1a3b0*/  IADD3 R6, P0, R13, R4, RZ ;  /* 0x000000040d067210 */ /* 0x001fca0007f1e0ff */
[----:B------:R-:W-:Y:S01]  /*1a3c0*/  IMAD.X R7, R14, 0x1, R5, P0 ;  /* 0x000000010e077824 */ /* 0x000fe200000e0605 */
[----:B------:R-:W-:-:S05]  /*1a3d0*/  ISETP.GT.AND P0, PT, R0, 0x8, P2 ;  /* 0x000000080000780c */ /* 0x000fca0001704270 */
[----:B------:R0:W-:Y:S08]  /*1a3e0*/  @P1 STG.E.U16 desc[UR36][R6.64], R9 ;  /* 0x0000000906001986 */ /* 0x0001f0000c101524 */
[----:B------:R1:W-:Y:S04]  /*1a3f0*/  @P0 STG.E.U16 desc[UR36][R6.64+0x2], R8 ;  /* 0x0000020806000986 */ /* 0x0003e8000c101524 */
[----:B0-----:R-:W2:Y:S04]  /*1a400*/  LDL.LU R9, [R1+0x1f4] ;  /* 0x0001f40001097983 */ /* 0x001ea80000300800 */
[----:B-1----:R-:W3:Y:S01]  /*1a410*/  LDL.LU R8, [R1+0x190] ;  /* 0x0001900001087983 */ /* 0x002ee20000300800 */
[----:B------:R-:W-:-:S04]  /*1a420*/  ISETP.GT.AND P2, PT, R3, 0x8, PT ;  /* 0x000000080300780c */ /* 0x000fc80003f44270 */
[----:B------:R-:W-:Y:S01]  /*1a430*/  ISETP.GT.AND P0, PT, R0, RZ, P2 ;  /* 0x000000ff0000720c */ /* 0x000fe20001704270 */
[----:B---3--:R-:W-:-:S05]  /*1a440*/  FMUL R8, R8, R2 ;  /* 0x0000000208087220 */ /* 0x008fca0000400000 */
[----:B------:R-:W-:-:S07]  /*1a450*/  F2FP.BF16.F32.PACK_AB R8, RZ, R8 ;  /* 0x00000008ff08723e */ /* 0x000fce00000010ff */
[----:B------:R0:W-:Y:S04]  /*1a460*/  @P0 STG.E.U16 desc[UR36][R4.64+0x10], R8 ;  /* 0x0000100804000986 */ /* 0x0001e8000c101524 */
[----:B0-----:R-:W3:Y:S01]  /*1a470*/  LDL.LU R8, [R1+0x194] ;  /* 0x0001940001087983 */ /* 0x001ee20000300800 */
[----:B------:R-:W-:-:S04]  /*1a480*/  ISETP.GT.AND P1, PT, R3, 0x9, PT ;  /* 0x000000090300780c */ /* 0x000fc80003f24270 */
[----:B------:R-:W-:Y:S01]  /*1a490*/  ISETP.GT.AND P0, PT, R0, RZ, P1 ;  /* 0x000000ff0000720c */ /* 0x000fe20000f04270 */
[----:B---3--:R-:W-:-:S05]  /*1a4a0*/  FMUL R8, R8, R2 ;  /* 0x0000000208087220 */ /* 0x008fca0000400000 */
[----:B------:R-:W-:-:S07]  /*1a4b0*/  F2FP.BF16.F32.PACK_AB R8, RZ, R8 ;  /* 0x00000008ff08723e */ /* 0x000fce00000010ff */
[----:B------:R0:W-:Y:S04]  /*1a4c0*/  @P0 STG.E.U16 desc[UR36][R4.64+0x12], R8 ;  /* 0x0000120804000986 */ /* 0x0001e8000c101524 */
[----:B0-----:R-:W3:Y:S01]  /*1a4d0*/  LDL.LU R8, [R1+0x198] ;  /* 0x0001980001087983 */ /* 0x001ee20000300800 */
[----:B------:R-:W-:Y:S01]  /*1a4e0*/  ISETP.GT.AND P0, PT, R0, 0x8, P2 ;  /* 0x000000080000780c */ /* 0x000fe20001704270 */
        /* <DEDUP_REMOVED lines=120> */
[----:B------:R-:W-:Y:S02]  /*1ac70*/  ISETP.GT.AND P0, PT, R0, RZ, P2 ;  /* 0x000000ff0000720c */ /* 0x000fe40001704270 */
[----:B------:R-:W-:Y:S02]  /*1ac80*/  ISETP.GT.AND P1, PT, R3, 0x39, PT ;  /* 0x000000390300780c */ /* 0x000fe40003f24270 */
[----:B------:R-:W-:Y:S01]  /*1ac90*/  SHF.L.U64.HI R19, R18, 0x8, R19 ;  /* 0x0000000812137819 */ /* 0x000fe20000010213 */
[----:B------:R-:W-:-:S05]  /*1aca0*/  FMUL R10, R10, R2 ;  /* 0x000000020a0a7220 */ /* 0x000fca0000400000 */
[----:B------:R-:W-:Y:S01]  /*1acb0*/  F2FP.BF16.F32.PACK_AB R10, RZ, R10 ;  /* 0x0000000aff0a723e */ /* 0x000fe200000010ff */
[----:B-----5:R-:W-:-:S05]  /*1acc0*/  FMUL R12, R12, R2 ;  /* 0x000000020c0c7220 */ /* 0x020fca0000400000 */
[----:B------:R-:W-:Y:S01]  /*1acd0*/  F2FP.BF16.F32.PACK_AB R12, RZ, R12 ;  /* 0x0000000cff0c723e */ /* 0x000fe200000010ff */
[----:B---3--:R-:W-:-:S05]  /*1ace0*/  FMUL R8, R8, R2 ;  /* 0x0000000208087220 */ /* 0x008fca0000400000 */
[----:B------:R-:W-:-:S05]  /*1acf0*/  F2FP.BF16.F32.PACK_AB R8, RZ, R8 ;  /* 0x00000008ff08723e */ /* 0x000fca00000010ff */
[----:B------:R2:W-:Y:S01]  /*1ad00*/  @P0 STG.E.U16 desc[UR36][R4.64+0x70], R8 ;  /* 0x0000700804000986 */ /* 0x0005e2000c101524 */
[----:B------:R-:W-:Y:S01]  /*1ad10*/  ISETP.GT.AND P0, PT, R0, RZ, P1 ;  /* 0x000000ff0000720c */ /* 0x000fe20000f04270 */
[----:B--2---:R-:W-:-:S05]  /*1ad20*/  FMUL R8, R9, R2 ;  /* 0x0000000209087220 */ /* 0x004fca0000400000 */
[----:B------:R-:W-:-:S07]  /*1ad30*/  F2FP.BF16.F32.PACK_AB R8, RZ, R8 ;  /* 0x00000008ff08723e */ /* 0x000fce00000010ff */
[----:B------:R0:W-:Y:S02]  /*1ad40*/  @P0 STG.E.U16 desc[UR36][R4.64+0x72], R8 ;  /* 0x0000720804000986 */ /* 0x0001e4000c101524 */
[----:B0-----:R-:W-:-:S05]  /*1ad50*/  LEA R8, P0, R18, R4, 0x8 ;  /* 0x0000000412087211 */ /* 0x001fca00078040ff */
[----:B------:R-:W-:Y:S01]  /*1ad60*/  IMAD.X R9, R19, 0x1, R5, P0 ;  /* 0x0000000113097824 */ /* 0x000fe200000e0605 */
[----:B------:R-:W-:-:S13]  /*1ad70*/  ISETP.GT.AND P0, PT, R0, 0x8, P2 ;  /* 0x000000080000780c */ /* 0x000fda0001704270 */
[----:B------:R0:W-:Y:S01]  /*1ad80*/  @P0 STG.E.U16 desc[UR36][R6.64+0x70], R10 ;  /* 0x0000700a06000986 */ /* 0x0001e2000c101524 */
[----:B------:R-:W-:Y:S01]  /*1ad90*/  ISETP.GT.AND P0, PT, R0, 0x8, P1 ;  /* 0x000000080000780c */ /* 0x000fe20000f04270 */
[----:B0-----:R-:W-:-:S05]  /*1ada0*/  FMUL R10, R11, R2 ;  /* 0x000000020b0a7220 */ /* 0x001fca0000400000 */
[----:B------:R-:W-:Y:S02]  /*1adb0*/  F2FP.BF16.F32.PACK_AB R10, RZ, R10 ;  /* 0x0000000aff0a723e */ /* 0x000fe400000010ff */
[----:B------:R-:W-:-:S05]  /*1adc0*/  ISETP.GT.AND P2, PT, R3, 0x40, PT ;  /* 0x000000400300780c */ /* 0x000fca0003f44270 */
[----:B------:R0:W-:Y:S02]  /*1add0*/  @P0 STG.E.U16 desc[UR36][R6.64+0x72], R10 ;  /* 0x0000720a06000986 */ /* 0x0001e4000c101524 */
[----:B0-----:R-:W-:-:S05]  /*1ade0*/  IADD3 R10, P0, R13, R8, RZ ;  /* 0x000000080d0a7210 */ /* 0x001fca0007f1e0ff */
[----:B------:R-:W-:Y:S01]  /*1adf0*/  IMAD.X R11, R14, 0x1, R9, P0 ;  /* 0x000000010e0b7824 */ /* 0x000fe200000e0609 */
[----:B------:R-:W-:-:S13]  /*1ae00*/  ISETP.GT.AND P0, PT, R0, RZ, P2 ;  /* 0x000000ff0000720c */ /* 0x000fda0001704270 */
[----:B------:R0:W-:Y:S04]  /*1ae10*/  @P0 STG.E.U16 desc[UR36][R4.64+0x80], R12 ;  /* 0x0000800c04000986 */ /* 0x0001e8000c101524 */
[----:B0-----:R-:W2:Y:S01]  /*1ae20*/  LDL.LU R12, [R1+0x204] ;  /* 0x00020400010c7983 */ /* 0x001ea20000300800 */
[----:B------:R-:W-:-:S04]  /*1ae30*/  ISETP.GT.AND P1, PT, R3, 0x41, PT ;  /* 0x000000410300780c */ /* 0x000fc80003f24270 */
[----:B------:R-:W-:Y:S01]  /*1ae40*/  ISETP.GT.AND P0, PT, R0, RZ, P1 ;  /* 0x000000ff0000720c */ /* 0x000fe20000f04270 */
[----:B--2---:R-:W-:-:S05]  /*1ae50*/  FMUL R12, R12, R2 ;  /* 0x000000020c0c7220 */ /* 0x004fca0000400000 */
[----:B------:R-:W-:-:S07]  /*1ae60*/  F2FP.BF16.F32.PACK_AB R12, RZ, R12 ;  /* 0x0000000cff0c723e */ /* 0x000fce00000010ff */
[----:B------:R0:W-:Y:S04]  /*1ae70*/  @P0 STG.E.U16 desc[UR36][R4.64+0x82], R12 ;  /* 0x0000820c04000986 */ /* 0x0001e8000c101524 */
[----:B0-----:R-:W2:Y:S01]  /*1ae80*/  LDL.LU R12, [R1+0x208] ;  /* 0x00020800010c7983 */ /* 0x001ea20000300800 */
[----:B------:R-:W-:Y:S01]  /*1ae90*/  ISETP.GT.AND P0, PT, R0, 0x8, P2 ;  /* 0x000000080000780c */ /* 0x000fe20001704270 */
        /* <DEDUP_REMOVED lines=230> */
[----:B------:R-:W-:Y:S02]  /*1bd00*/  ISETP.GT.AND P0, PT, R0, RZ, P2 ;  /* 0x000000ff0000720c */ /* 0x000fe40001704270 */
[C---:B------:R-:W-:Y:S02]  /*1bd10*/  ISETP.GT.AND P1, PT, R3.reuse, 0x99, PT ;  /* 0x000000990300780c */ /* 0x040fe40003f24270 */
[C---:B------:R-:W-:Y:S02]  /*1bd20*/  ISETP.GT.AND P4, PT, R3.reuse, 0xa9, PT ;  /* 0x000000a90300780c */ /* 0x040fe40003f84270 */
[----:B------:R-:W-:Y:S01]  /*1bd30*/  ISETP.GT.AND P3, PT, R3, 0xb1, PT ;  /* 0x000000b10300780c */ /* 0x000fe20003f64270 */
[----:B--2---:R-:W-:-:S05]  /*1bd40*/  FMUL R12, R12, R2 ;  /* 0x000000020c0c7220 */ /* 0x004fca0000400000 */
[----:B------:R-:W-:-:S05]  /*1bd50*/  F2FP.BF16.F32.PACK_AB R12, RZ, R12 ;  /* 0x0000000cff0c723e */ /* 0x000fca00000010ff */
[----:B------:R0:W-:Y:S01]  /*1bd60*/  @P0 STG.E.U16 desc[UR36][R4.64+0x130], R12 ;  /* 0x0001300c04000986 */ /* 0x0001e2000c101524 */
[----:B------:R-:W-:Y:S01]  /*1bd70*/  ISETP.GT.AND P0, PT, R0, RZ, P1 ;  /* 0x000000ff0000720c */ /* 0x000fe20000f04270 */
[----:B0-----:R-:W-:-:S05]  /*1bd80*/  FMUL R12, R235, R2 ;  /* 0x00000002eb0c7220 */ /* 0x001fca0000400000 */
[----:B------:R-:W-:-:S07]  /*1bd90*/  F2FP.BF16.F32.PACK_AB R12, RZ, R12 ;  /* 0x0000000cff0c723e */ /* 0x000fce00000010ff */
[----:B------:R0:W-:Y:S01]  /*1bda0*/  @P0 STG.E.U16 desc[UR36][R4.64+0x132], R12 ;  /* 0x0001320c04000986 */ /* 0x0001e2000c101524 */
[----:B------:R-:W-:Y:S01]  /*1bdb0*/  ISETP.GT.AND P0, PT, R0, 0x8, P2 ;  /* 0x000000080000780c */ /* 0x000fe20001704270 */
[----:B0-----:R-:W-:-:S05]  /*1bdc0*/  FMUL R12, R233, R2 ;  /* 0x00000002e90c7220 */ /* 0x001fca0000400000 */
[----:B------:R-:W-:-:S07]  /*1bdd0*/  F2FP.BF16.F32.PACK_AB R12, RZ, R12 ;  /* 0x0000000cff0c723e */ /* 0x000fce00000010ff */
[----:B------:R0:W-:Y:S01]  /*1bde0*/  @P0 STG.E.U16 desc[UR36][R6.64+0x130], R12 ;  /* 0x0001300c06000986 */ /* 0x0001e2000c101524 */
[----:B------:R-:W-:Y:S02]  /*1bdf0*/  ISETP.GT.AND P0, PT, R0, 0x8, P1 ;  /* 0x000000080000780c */ /* 0x000fe40000f04270 */
[----:B------:R-:W-:Y:S01]  /*1be00*/  ISETP.GT.AND P2, PT, R3, 0xa0, PT ;  /* 0x000000a00300780c */ /* 0x000fe20003f44270 */
[----:B0-----:R-:W-:-:S05]  /*1be10*/  FMUL R12, R232, R2 ;  /* 0x00000002e80c7220 */ /* 0x001fca0000400000 */
[----:B------:R-:W-:-:S05]  /*1be20*/  F2FP.BF16.F32.PACK_AB R12, RZ, R12 ;  /* 0x0000000cff0c723e */ /* 0x000fca00000010ff */
[----:B------:R0:W-:Y:S01]  /*1be30*/  @P0 STG.E.U16 desc[UR36][R6.64+0x132], R12 ;  /* 0x0001320c06000986 */ /* 0x0001e2000c101524 */
[----:B------:R-:W-:Y:S02]  /*1be40*/  ISETP.GT.AND P0, PT, R0, RZ, P2 ;  /* 0x000000ff0000720c */ /* 0x000fe40001704270 */
[----:B------:R-:W-:Y:S01]  /*1be50*/  ISETP.GT.AND P1, PT, R3, 0xa1, PT ;  /* 0x000000a10300780c */ /* 0x000fe20003f24270 */
[----:B0-----:R-:W-:-:S05]  /*1be60*/  FMUL R12, R231, R2 ;  /* 0x00000002e70c7220 */ /* 0x001fca0000400000 */
        /* <DEDUP_REMOVED lines=44> */
[----:B------:R-:W-:Y:S01]  /*1c130*/  ISETP.GT.AND P0, PT, R0, 0x8, P3 ;  /* 0x000000080000780c */ /* 0x000fe20001f04270 */
[----:B0-----:R-:W-:-:S05]  /*1c140*/  FMUL R12, R220, R2 ;  /* 0x00000002dc0c7220 */ /* 0x001fca0000400000 */
[----:B------:R-:W-:-:S07]  /*1c150*/  F2FP.BF16.F32.PACK_AB R12, RZ, R12 ;  /* 0x0000000cff0c723e */ /* 0x000fce00000010ff */
[----:B------:R0:W-:Y:S01]  /*1c160*/  @P0 STG.E.U16 desc[UR36][R6.64+0x162], R12 ;  /* 0x0001620c06000986 */ /* 0x0001e2000c101524 */
[----:B------:R-:W-:-:S04]  /*1c170*/  ISETP.GT.AND P0, PT, R3, 0xb8, PT ;  /* 0x000000b80300780c */ /* 0x000fc80003f04270 */
[----:B------:R-:W-:Y:S01]  /*1c180*/  ISETP.GT.AND P2, PT, R0, RZ, P0 ;  /* 0x000000ff0000720c */ /* 0x000fe20000744270 */
        /* <DEDUP_REMOVED lines=13> */
[----:B0-----:R-:W-:Y:S02]  /*1c260*/  FMUL R12, R15, R2 ;  /* 0x000000020f0c7220 */ /* 0x001fe40000400000 */
[----:B------:R-:W2:Y:S04]  /*1c270*/  LDL.LU R15, [R1+0x128] ;  /* 0x00012800010f7983 */ /* 0x000ea80000300800 */
        /* <DEDUP_REMOVED lines=8> */
[----:B------:R-:W5:Y:S01]  /*1c300*/  LDL.LU R226, [R1+0x158] ;  /* 0x0001580001e27983 */ /* 0x000f620000300800 */
[----:B------:R-:W-:-:S03]  /*1c310*/  F2FP.BF16.F32.PACK_AB R12, RZ, R12 ;  /* 0x0000000cff0c723e */ /* 0x000fc600000010ff */
        /* <DEDUP_REMOVED lines=9> */
[----:B------:R0:W-:Y:S04]  /*1c3b0*/  @P6 STG.E.U16 desc[UR36][R6.64+0x172], R12 ;  /* 0x0001720c06006986 */ /* 0x0001e8000c101524 */
[----:B0-----:R-:W2:Y:S01]  /*1c3c0*/  LDL.LU R12, [R1] ;  /* 0x00000000010c7983 */ /* 0x001ea20000300800 */
[----:B------:R-:W-:Y:S01]  /*1c3d0*/  ISETP.GT.AND P6, PT, R0, 0x80, P5 ;  /* 0x000000800000780c */ /* 0x000fe20002fc4270 */
[----:B--2---:R-:W-:-:S05]  /*1c3e0*/  FMUL R12, R12, R2 ;  /* 0x000000020c0c7220 */ /* 0x004fca0000400000 */
[----:B------:R-:W-:-:S07]  /*1c3f0*/  F2FP.BF16.F32.PACK_AB R12, RZ, R12 ;  /* 0x0000000cff0c723e */ /* 0x000fce00000010ff */
[----:B------:R0:W-:Y:S04]  /*1c400*/  @P6 STG.E.U16 desc[UR36][R8.64], R12 ;  /* 0x0000000c08006986 */ /* 0x0001e8000c101524 */
[----:B0-----:R-:W2:Y:S01]  /*1c410*/  LDL.LU R12, [R1+0x4] ;  /* 0x00000400010c7983 */ /* 0x001ea20000300800 */
[----:B------:R-:W-:-:S04]  /*1c420*/  ISETP.GT.AND P6, PT, R3, 0x1, PT ;  /* 0x000000010300780c */ /* 0x000fc80003fc4270 */
        /* <DEDUP_REMOVED lines=415> */
[----:B------:R-:W-:-:S05]  /*1de20*/  FMUL R15, R15, R2 ;  /* 0x000000020f0f7220 */ /* 0x000fca0000400000 */
[----:B------:R-:W-:Y:S01]  /*1de30*/  F2FP.BF16.F32.PACK_AB R15, RZ, R15 ;  /* 0x0000000fff0f723e */ /* 0x000fe200000010ff */
[----:B--2---:R-:W-:-:S05]  /*1de40*/  FMUL R12, R12, R2 ;  /* 0x000000020c0c7220 */ /* 0x004fca0000400000 */
[----:B------:R-:W-:-:S05]  /*1de50*/  F2FP.BF16.F32.PACK_AB R12, RZ, R12 ;  /* 0x0000000cff0c723e */ /* 0x000fca00000010ff */
[----:B------:R0:W-:Y:S02]  /*1de60*/  @P5 STG.E.U16 desc[UR36][R8.64+0x122], R12 ;  /* 0x0001220c08005986 */ /* 0x0001e4000c101524 */
[----:B0-----:R-:W-:Y:S02]  /*1de70*/  PRMT R12, R15, 0x7610, R12 ;  /* 0x000076100f0c7816 */ /* 0x001fe4000000000c */
[----:B------:R-:W2:Y:S01]  /*1de80*/  LDL.LU R15, [R1+0x12c] ;  /* 0x00012c00010f7983 */ /* 0x000ea20000300800 */
[----:B------:R-:W-:-:S04]  /*1de90*/  ISETP.GT.AND P5, PT, R3, 0x90, PT ;  /* 0x000000900300780c */ /* 0x000fc80003fa4270 */
[----:B------:R-:W-:-:S13]  /*1dea0*/  ISETP.GT.AND P5, PT, R0, 0x88, P5 ;  /* 0x000000880000780c */ /* 0x000fda0002fa4270 */
[----:B------:R0:W-:Y:S01]  /*1deb0*/  @P5 STG.E.U16 desc[UR36][R10.64+0x120], R12 ;  /* 0x0001200c0a005986 */ /* 0x0001e2000c101524 */
[----:B------:R-:W-:Y:S01]  /*1dec0*/  ISETP.GT.AND P5, PT, R0, 0x88, P6 ;  /* 0x000000880000780c */ /* 0x000fe200037a4270 */
[----:B--2---:R-:W-:-:S05]  /*1ded0*/  FMUL R15, R15, R2 ;  /* 0x000000020f0f7220 */ /* 0x004fca0000400000 */
[----:B------:R-:W-:-:S04]  /*1dee0*/  F2FP.BF16.F32.PACK_AB R15, RZ, R15 ;  /* 0x0000000fff0f723e */ /* 0x000fc800000010ff */
[----:B0-----:R-:W-:Y:S02]  /*1def0*/  PRMT R12, R15, 0x7610, R12 ;  /* 0x000076100f0c7816 */ /* 0x001fe4000000000c */
[----:B------:R-:W2:Y:S04]  /*1df00*/  LDL.LU R15, [R1+0x130] ;  /* 0x00013000010f7983 */ /* 0x000ea80000300800 */
[----:B------:R0:W-:Y:S04]  /*1df10*/  @P5 STG.E.U16 desc[UR36][R10.64+0x122], R12 ;  /* 0x0001220c0a005986 */ /* 0x0001e8000c101524 */
[----:B0-----:R-:W3:Y:S01]  /*1df20*/  LDL.LU R12, [R1+0x134] ;  /* 0x00013400010c7983 */ /* 0x001ee20000300800 */
[----:B------:R-:W-:-:S04]  /*1df30*/  ISETP.GT.AND P6, PT, R3, 0x98, PT ;  /* 0x000000980300780c */ /* 0x000fc80003fc4270 */
[----:B------:R-:W-:Y:S02]  /*1df40*/  ISETP.GT.AND P5, PT, R0, 0x80, P6 ;  /* 0x000000800000780c */ /* 0x000fe400037a4270 */
[----:B------:R-:W-:Y:S01]  /*1df50*/  ISETP.GT.AND P6, PT, R3, 0x99, PT ;  /* 0x000000990300780c */ /* 0x000fe20003fc4270 */
[-C--:B------:R-:W-:Y:S01]  /*1df60*/  FMUL R120, R120, R2.reuse ;  /* 0x0000000278787220 */ /* 0x080fe20000400000 */
[-C--:B------:R-:W-:Y:S01]  /*1df70*/  FMUL R121, R121, R2.reuse ;  /* 0x0000000279797220 */ /* 0x080fe20000400000 */
[-C--:B------:R-:W-:Y:S01]  /*1df80*/  FMUL R122, R122, R2.reuse ;  /* 0x000000027a7a7220 */ /* 0x080fe20000400000 */
[----:B------:R-:W-:Y:S02]  /*1df90*/  FMUL R123, R123, R2 ;  /* 0x000000027b7b7220 */ /* 0x000fe40000400000 */
[----:B------:R-:W-:Y:S02]  /*1dfa0*/  F2FP.BF16.F32.PACK_AB R120, RZ, R120 ;  /* 0x00000078ff78723e */ /* 0x000fe400000010ff */
[----:B------:R-:W-:-:S02]  /*1dfb0*/  F2FP.BF16.F32.PACK_AB R121, RZ, R121 ;  /* 0x00000079ff79723e */ /* 0x000fc400000010ff */
[----:B------:R-:W-:Y:S02]  /*1dfc0*/  F2FP.BF16.F32.PACK_AB R122, RZ, R122 ;  /* 0x0000007aff7a723e */ /* 0x000fe400000010ff */
[----:B------:R-:W-:Y:S01]  /*1dfd0*/  F2FP.BF16.F32.PACK_AB R123, RZ, R123 ;  /* 0x0000007bff7b723e */ /* 0x000fe200000010ff */
[-C--:B------:R-:W-:Y:S01]  /*1dfe0*/  FMUL R124, R124, R2.reuse ;  /* 0x000000027c7c7220 */ /* 0x080fe20000400000 */
[----:B------:R-:W-:-:S04]  /*1dff0*/  FMUL R125, R125, R2 ;  /* 0x000000027d7d7220 */ /* 0x000fc80000400000 */
[----:B------:R-:W-:Y:S02]  /*1e000*/  F2FP.BF16.F32.PACK_AB R124, RZ, R124 ;  /* 0x0000007cff7c723e */ /* 0x000fe400000010ff */
[----:B------:R-:W-:Y:S01]  /*1e010*/  F2FP.BF16.F32.PACK_AB R125, RZ, R125 ;  /* 0x0000007dff7d723e */ /* 0x000fe200000010ff */
[-C--:B------:R-:W-:Y:S01]  /*1e020*/  FMUL R126, R126, R2.reuse ;  /* 0x000000027e7e7220 */ /* 0x080fe20000400000 */
[----:B------:R-:W-:-:S04]  /*1e030*/  FMUL R127, R127, R2 ;  /* 0x000000027f7f7220 */ /* 0x000fc80000400000 */
[----:B------:R-:W-:Y:S02]  /*1e040*/  F2FP.BF16.F32.PACK_AB R126, RZ, R126 ;  /* 0x0000007eff7e723e */ /* 0x000fe400000010ff */
[----:B------:R-:W-:Y:S01]  /*1e050*/  F2FP.BF16.F32.PACK_AB R127, RZ, R127 ;  /* 0x0000007fff7f723e */ /* 0x000fe200000010ff */
[-C--:B------:R-:W-:Y:S01]  /*1e060*/  FMUL R128, R128, R2.reuse ;  /* 0x0000000280807220 */ /* 0x080fe20000400000 */
[----:B--2---:R-:W-:-:S05]  /*1e070*/  FMUL R15, R15, R2 ;  /* 0x000000020f0f7220 */ /* 0x004fca0000400000 */
[----:B------:R-:W-:-:S04]  /*1e080*/  F2FP.BF16.F32.PACK_AB R15, RZ, R15 ;  /* 0x0000000fff0f723e */ /* 0x000fc800000010ff */
[----:B------:R-:W-:-:S05]  /*1e090*/  PRMT R18, R15, 0x7610, R18 ;  /* 0x000076100f127816 */ /* 0x000fca0000000012 */
[----:B------:R0:W-:Y:S01]  /*1e0a0*/  @P5 STG.E.U16 desc[UR36][R8.64+0x130], R18 ;  /* 0x0001301208005986 */ /* 0x0001e2000c101524 */
[----:B------:R-:W-:Y:S01]  /*1e0b0*/  ISETP.GT.AND P5, PT, R0, 0x80, P6 ;  /* 0x000000800000780c */ /* 0x000fe200037a4270 */
[----:B---3--:R-:W-:-:S05]  /*1e0c0*/  FMUL R15, R12, R2 ;  /* 0x000000020c0f7220 */ /* 0x008fca0000400000 */
[----:B------:R-:W-:Y:S01]  /*1e0d0*/  F2FP.BF16.F32.PACK_AB R15, RZ, R15 ;  /* 0x0000000fff0f723e */ /* 0x000fe200000010ff */
[----:B------:R-:W-:-:S06]  /*1e0e0*/  FMUL R12, R235, R2 ;  /* 0x00000002eb0c7220 */ /* 0x000fcc0000400000 */
[----:B------:R1:W-:Y:S01]  /*1e0f0*/  @P5 STG.E.U16 desc[UR36][R8.64+0x132], R15 ;  /* 0x0001320f08005986 */ /* 0x0003e2000c101524 */
[----:B------:R-:W-:-:S04]  /*1e100*/  ISETP.GT.AND P5, PT, R3, 0x98, PT ;  /* 0x000000980300780c */ /* 0x000fc80003fa4270 */
[----:B------:R-:W-:Y:S02]  /*1e110*/  ISETP.GT.AND P5, PT, R0, 0x88, P5 ;  /* 0x000000880000780c */ /* 0x000fe40002fa4270 */
[----:B------:R-:W-:-:S04]  /*1e120*/  F2FP.BF16.F32.PACK_AB R12, RZ, R12 ;  /* 0x0000000cff0c723e */ /* 0x000fc800000010ff */
[----:B------:R-:W-:Y:S01]  /*1e130*/  PRMT R19, R12, 0x7610, R19 ;  /* 0x000076100c137816 */ /* 0x000fe20000000013 */
[----:B----4-:R-:W-:-:S06]  /*1e140*/  FMUL R12, R233, R2 ;  /* 0x00000002e90c7220 */ /* 0x010fcc0000400000 */
[----:B------:R2:W-:Y:S01]  /*1e150*/  @P5 STG.E.U16 desc[UR36][R10.64+0x130], R19 ;  /* 0x000130130a005986 */ /* 0x0005e2000c101524 */
[----:B------:R-:W-:Y:S02]  /*1e160*/  ISETP.GT.AND P5, PT, R0, 0x88, P6 ;  /* 0x000000880000780c */ /* 0x000fe400037a4270 */
[----:B------:R-:W-:Y:S02]  /*1e170*/  F2FP.BF16.F32.PACK_AB R12, RZ, R12 ;  /* 0x0000000cff0c723e */ /* 0x000fe400000010ff */
[----:B------:R-:W-:Y:S02]  /*1e180*/  ISETP.GT.AND P6, PT, R3, 0xa0, PT ;  /* 0x000000a00300780c */ /* 0x000fe40003fc4270 */
[----:B0-----:R-:W-:Y:S01]  /*1e190*/  PRMT R18, R12, 0x7610, R18 ;  /* 0x000076100c127816 */ /* 0x001fe20000000012 */
[----:B-----5:R-:W-:-:S06]  /*1e1a0*/  FMUL R12, R232, R2 ;  /* 0x00000002e80c7220 */ /* 0x020fcc0000400000 */
[----:B------:R0:W-:Y:S01]  /*1e1b0*/  @P5 STG.E.U16 desc[UR36][R10.64+0x132], R18 ;  /* 0x000132120a005986 */ /* 0x0001e2000c101524 */
[----:B------:R-:W-:Y:S02]  /*1e1c0*/  ISETP.GT.AND P5, PT, R0, 0x80, P6 ;  /* 0x000000800000780c */ /* 0x000fe400037a4270 */
[----:B------:R-:W-:Y:S02]  /*1e1d0*/  F2FP.BF16.F32.PACK_AB R12, RZ, R12 ;  /* 0x0000000cff0c723e */ /* 0x000fe400000010ff */
[----:B------:R-:W-:Y:S02]  /*1e1e0*/  ISETP.GT.AND P6, PT, R3, 0xa1, PT ;  /* 0x000000a10300780c */ /* 0x000fe40003fc4270 */
[----:B-1----:R-:W-:Y:S01]  /*1e1f0*/  PRMT R15, R12, 0x7610, R15 ;  /* 0x000076100c0f7816 */ /* 0x002fe2000000000f */
[----:B------:R-:W-:-:S06]  /*1e200*/  FMUL R12, R231, R2 ;  /* 0x00000002e70c7220 */ /* 0x000fcc0000400000 */
[----:B------:R1:W-:Y:S01]  /*1e210*/  @P5 STG.E.U16 desc[UR36][R8.64+0x140], R15 ;  /* 0x0001400f08005986 */ /* 0x0003e2000c101524 */
[----:B------:R-:W-:Y:S02]  /*1e220*/  ISETP.GT.AND P5, PT, R0, 0x80, P6 ;  /* 0x000000800000780c */ /* 0x000fe400037a4270 */
[----:B------:R-:W-:-:S04]  /*1e230*/  F2FP.BF16.F32.PACK_AB R12, RZ, R12 ;  /* 0x0000000cff0c723e */ /* 0x000fc800000010ff */
[----:B--2---:R-:W-:Y:S01]  /*1e240*/  PRMT R19, R12, 0x7610, R19 ;  /* 0x000076100c137816 */ /* 0x004fe20000000013 */
[----:B------:R-:W-:-:S06]  /*1e250*/  FMUL R12, R230, R2 ;  /* 0x00000002e60c7220 */ /* 0x000fcc0000400000 */
[----:B------:R2:W-:Y:S01]  /*1e260*/  @P5 STG.E.U16 desc[UR36][R8.64+0x142], R19 ;  /* 0x0001421308005986 */ /* 0x0005e2000c101524 */
[----:B------:R-:W-:-:S04]  /*1e270*/  ISETP.GT.AND P5, PT, R3, 0xa0, PT ;  /* 0x000000a00300780c */ /* 0x000fc80003fa4270 */
[----:B------:R-:W-:Y:S02]  /*1e280*/  ISETP.GT.AND P5, PT, R0, 0x88, P5 ;  /* 0x000000880000780c */ /* 0x000fe40002fa4270 */
[----:B------:R-:W-:-:S04]  /*1e290*/  F2FP.BF16.F32.PACK_AB R12, RZ, R12 ;  /* 0x0000000cff0c723e */ /* 0x000fc800000010ff */
[----:B0-----:R-:W-:Y:S01]  /*1e2a0*/  PRMT R18, R12, 0x7610, R18 ;  /* 0x000076100c127816 */ /* 0x001fe20000000012 */
[----:B------:R-:W-:-:S06]  /*1e2b0*/  FMUL R12, R229, R2 ;  /* 0x00000002e50c7220 */ /* 0x000fcc0000400000 */
        /* <DEDUP_REMOVED lines=11> */
[----:B------:R-:W-:Y:S01]  /*1e370*/  @P5 STG.E.U16 desc[UR36][R8.64+0x150], R19 ;  /* 0x0001501308005986 */ /* 0x000fe2000c101524 */
[----:B------:R-:W-:Y:S02]  /*1e380*/  ISETP.GT.AND P5, PT, R0, 0x80, P4 ;  /* 0x000000800000780c */ /* 0x000fe400027a4270 */
[----:B------:R-:W-:-:S04]  /*1e390*/  F2FP.BF16.F32.PACK_AB R12, RZ, R12 ;  /* 0x0000000cff0c723e */ /* 0x000fc800000010ff */
[----:B0-----:R-:W-:Y:S01]  /*1e3a0*/  PRMT R18, R12, 0x7610, R18 ;  /* 0x000076100c127816 */ /* 0x001fe20000000012 */
[-C--:B------:R-:W-:Y:S01]  /*1e3b0*/  FMUL R12, R226, R2.reuse ;  /* 0x00000002e20c7220 */ /* 0x080fe20000400000 */
[----:B-1----:R-:W-:Y:S01]  /*1e3c0*/  FMUL R15, R225, R2 ;  /* 0x00000002e10f7220 */ /* 0x002fe20000400000 */
[----:B------:R-:W-:-:S04]  /*1e3d0*/  ISETP.GT.AND P4, PT, R0, 0x88, P4 ;  /* 0x000000880000780c */ /* 0x000fc80002784270 */
[----:B------:R0:W-:Y:S01]  /*1e3e0*/  @P5 STG.E.U16 desc[UR36][R8.64+0x152], R18 ;  /* 0x0001521208005986 */ /* 0x0001e2000c101524 */
[----:B------:R-:W-:Y:S02]  /*1e3f0*/  ISETP.GT.AND P5, PT, R0, 0x88, P6 ;  /* 0x000000880000780c */ /* 0x000fe400037a4270 */
[----:B------:R-:W-:Y:S02]  /*1e400*/  F2FP.BF16.F32.PACK_AB R12, RZ, R12 ;  /* 0x0000000cff0c723e */ /* 0x000fe400000010ff */
[----:B------:R-:W-:Y:S02]  /*1e410*/  F2FP.BF16.F32.PACK_AB R15, RZ, R15 ;  /* 0x0000000fff0f723e */ /* 0x000fe400000010ff */
[----:B------:R-:W-:Y:S02]  /*1e420*/  PRMT R23, R12, 0x7610, R23 ;  /* 0x000076100c177816 */ /* 0x000fe40000000017 */
[----:B------:R-:W-:Y:S01]  /*1e430*/  PRMT R216, R15, 0x7610, R216 ;  /* 0x000076100fd87816 */ /* 0x000fe200000000d8 */
[-C--:B------:R-:W-:Y:S01]  /*1e440*/  FMUL R12, R224, R2.reuse ;  /* 0x00000002e00c7220 */ /* 0x080fe20000400000 */
[----:B------:R-:W-:-:S03]  /*1e450*/  FMUL R15, R223, R2 ;  /* 0x00000002df0f7220 */ /* 0x000fc60000400000 */
[----:B------:R1:W-:Y:S01]  /*1e460*/  @P5 STG.E.U16 desc[UR36][R10.64+0x150], R23 ;  /* 0x000150170a005986 */ /* 0x0003e2000c101524 */
[----:B------:R-:W-:-:S03]  /*1e470*/  ISETP.GT.AND P5, PT, R0, 0x80, P1 ;  /* 0x000000800000780c */ /* 0x000fc60000fa4270 */
[----:B------:R2:W-:Y:S01]  /*1e480*/  @P4 STG.E.U16 desc[UR36][R10.64+0x152], R216 ;  /* 0x000152d80a004986 */ /* 0x0005e2000c101524 */
[C---:B------:R-:W-:Y:S02]  /*1e490*/  ISETP.GT.AND P4, PT, R0.reuse, 0x80, P3 ;  /* 0x000000800000780c */ /* 0x040fe40001f84270 */
[----:B------:R-:W-:Y:S01]  /*1e4a0*/  ISETP.GT.AND P1, PT, R0, 0x88, P1 ;  /* 0x000000880000780c */ /* 0x000fe20000f24270 */
[----:B0-----:R-:W-:Y:S01]  /*1e4b0*/  FMUL R18, R222, R2 ;  /* 0x00000002de127220 */ /* 0x001fe20000400000 */
[----:B------:R-:W-:Y:S02]  /*1e4c0*/  F2FP.BF16.F32.PACK_AB R19, RZ, R12 ;  /* 0x0000000cff13723e */ /* 0x000fe400000010ff */
[----:B------:R-:W-:Y:S02]  /*1e4d0*/  F2FP.BF16.F32.PACK_AB R20, RZ, R15 ;  /* 0x0000000fff14723e */ /* 0x000fe400000010ff */
[----:B-1----:R-:W-:Y:S02]  /*1e4e0*/  PRMT R23, R19, 0x7610, R23 ;  /* 0x0000761013177816 */ /* 0x002fe40000000017 */
[----:B------:R-:W-:-:S02]  /*1e4f0*/  F2FP.BF16.F32.PACK_AB R21, RZ, R18 ;  /* 0x00000012ff15723e */ /* 0x000fc400000010ff */
[----:B--2---:R-:W-:Y:S01]  /*1e500*/  PRMT R216, R20, 0x7610, R216 ;  /* 0x0000761014d87816 */ /* 0x004fe200000000d8 */
[----:B------:R-:W-:Y:S01]  /*1e510*/  @P5 STG.E.U16 desc[UR36][R8.64+0x160], R23 ;  /* 0x0001601708005986 */ /* 0x000fe2000c101524 */
[----:B------:R-:W-:-:S03]  /*1e520*/  ISETP.GT.AND P3, PT, R0, 0x88, P3 ;  /* 0x000000880000780c */ /* 0x000fc60001f64270 */
[----:B------:R-:W-:Y:S01]  /*1e530*/  @P4 STG.E.U16 desc[UR36][R8.64+0x162], R216 ;  /* 0x000162d808004986 */ /* 0x000fe2000c101524 */
[----:B------:R-:W-:-:S03]  /*1e540*/  ISETP.GT.AND P4, PT, R0, 0x80, P0 ;  /* 0x000000800000780c */ /* 0x000fc60000784270 */
[----:B------:R-:W-:Y:S01]  /*1e550*/  @P1 STG.E.U16 desc[UR36][R10.64+0x160], R21 ;  /* 0x000160150a001986 */ /* 0x000fe2000c101524 */
[C---:B------:R-:W-:Y:S01]  /*1e560*/  ISETP.GT.AND P1, PT, R0.reuse, 0x80, P2 ;  /* 0x000000800000780c */ /* 0x040fe20001724270 */
[-C--:B------:R-:W-:Y:S01]  /*1e570*/  FMUL R12, R221, R2.reuse ;  /* 0x00000002dd0c7220 */ /* 0x080fe20000400000 */
[----:B------:R-:W-:Y:S01]  /*1e580*/  ISETP.GT.AND P0, PT, R0, 0x88, P0 ;  /* 0x000000880000780c */ /* 0x000fe20000704270 */
[-C--:B------:R-:W-:Y:S01]  /*1e590*/  FMUL R15, R220, R2.reuse ;  /* 0x00000002dc0f7220 */ /* 0x080fe20000400000 */
[----:B------:R-:W-:Y:S01]  /*1e5a0*/  ISETP.GT.AND P2, PT, R0, 0x88, P2 ;  /* 0x000000880000780c */ /* 0x000fe20001744270 */
[-C--:B------:R-:W-:Y:S01]  /*1e5b0*/  FMUL R18, R219, R2.reuse ;  /* 0x00000002db127220 */ /* 0x080fe20000400000 */
[-C--:B------:R-:W-:Y:S01]  /*1e5c0*/  FMUL R19, R218, R2.reuse ;  /* 0x00000002da137220 */ /* 0x080fe20000400000 */
[----:B------:R-:W-:Y:S01]  /*1e5d0*/  FMUL R20, R217, R2 ;  /* 0x00000002d9147220 */ /* 0x000fe20000400000 */
[----:B------:R-:W-:Y:S02]  /*1e5e0*/  F2FP.BF16.F32.PACK_AB R12, RZ, R12 ;  /* 0x0000000cff0c723e */ /* 0x000fe400000010ff */
[----:B------:R-:W-:-:S02]  /*1e5f0*/  F2FP.BF16.F32.PACK_AB R15, RZ, R15 ;  /* 0x0000000fff0f723e */ /* 0x000fc400000010ff */
[----:B------:R-:W-:Y:S02]  /*1e600*/  F2FP.BF16.F32.PACK_AB R18, RZ, R18 ;  /* 0x00000012ff12723e */ /* 0x000fe400000010ff */
[----:B------:R-:W-:Y:S02]  /*1e610*/  F2FP.BF16.F32.PACK_AB R19, RZ, R19 ;  /* 0x00000013ff13723e */ /* 0x000fe400000010ff */
[----:B------:R-:W-:Y:S02]  /*1e620*/  F2FP.BF16.F32.PACK_AB R20, RZ, R20 ;  /* 0x00000014ff14723e */ /* 0x000fe400000010ff */
[C---:B------:R-:W-:Y:S01]  /*1e630*/  ISETP.GT.AND P5, PT, R3.reuse, 0xc0, PT ;  /* 0x000000c00300780c */ /* 0x040fe20003fa4270 */
[----:B------:R-:W-:Y:S01]  /*1e640*/  @P3 STG.E.U16 desc[UR36][R10.64+0x162], R12 ;  /* 0x0001620c0a003986 */ /* 0x000fe2000c101524 */
[----:B------:R-:W-:-:S03]  /*1e650*/  ISETP.GT.AND P6, PT, R3, 0xc1, PT ;  /* 0x000000c10300780c */ /* 0x000fc60003fc4270 */
[----:B------:R-:W-:Y:S01]  /*1e660*/  @P4 STG.E.U16 desc[UR36][R8.64+0x170], R15 ;  /* 0x0001700f08004986 */ /* 0x000fe2000c101524 */
[----:B------:R-:W-:-:S03]  /*1e670*/  ISETP.GT.AND P3, PT, R0, RZ, P6 ;  /* 0x000000ff0000720c */ /* 0x000fc60003764270 */
[----:B------:R-:W-:Y:S01]  /*1e680*/  @P1 STG.E.U16 desc[UR36][R8.64+0x172], R18 ;  /* 0x0001721208001986 */ /* 0x000fe2000c101524 */
[----:B------:R-:W-:-:S03]  /*1e690*/  ISETP.GT.AND P1, PT, R0, RZ, P5 ;  /* 0x000000ff0000720c */ /* 0x000fc60002f24270 */
[----:B------:R-:W-:Y:S01]  /*1e6a0*/  @P0 STG.E.U16 desc[UR36][R10.64+0x170], R19 ;  /* 0x000170130a000986 */ /* 0x000fe2000c101524 */
[----:B------:R-:W-:-:S03]  /*1e6b0*/  ISETP.GT.AND P0, PT, R0, 0x8, P6 ;  /* 0x000000080000780c */ /* 0x000fc60003704270 */
[----:B------:R0:W-:Y:S01]  /*1e6c0*/  @P2 STG.E.U16 desc[UR36][R10.64+0x172], R20 ;  /* 0x000172140a002986 */ /* 0x0001e2000c101524 */
[C---:B------:R-:W-:Y:S02]  /*1e6d0*/  ISETP.GT.AND P2, PT, R0.reuse, 0x8, P5 ;  /* 0x000000080000780c */ /* 0x040fe40002f44270 */
[C---:B------:R-:W-:Y:S02]  /*1e6e0*/  ISETP.GT.AND P5, PT, R3.reuse, 0xc8, PT ;  /* 0x000000c80300780c */ /* 0x040fe40003fa4270 */
[----:B------:R-:W-:Y:S01]  /*1e6f0*/  ISETP.GT.AND P4, PT, R3, 0xc9, PT ;  /* 0x000000c90300780c */ /* 0x000fe20003f84270 */
[----:B------:R-:W-:Y:S01]  /*1e700*/  @P1 STG.E.U16 desc[UR36][R4.64+0x180], R120 ;  /* 0x0001807804001986 */ /* 0x000fe2000c101524 */
[----:B------:R-:W-:-:S03]  /*1e710*/  ISETP.GT.AND P1, PT, R0, RZ, P5 ;  /* 0x000000ff0000720c */ /* 0x000fc60002f24270 */
[----:B------:R-:W-:Y:S04]  /*1e720*/  @P3 STG.E.U16 desc[UR36][R4.64+0x182], R121 ;  /* 0x0001827904003986 */ /* 0x000fe8000c101524 */
[----:B------:R-:W-:Y:S04]  /*1e730*/  @P2 STG.E.U16 desc[UR36][R6.64+0x180], R122 ;  /* 0x0001807a06002986 */ /* 0x000fe8000c101524 */
[----:B------:R-:W-:Y:S01]  /*1e740*/  @P0 STG.E.U16 desc[UR36][R6.64+0x182], R123 ;  /* 0x0001827b06000986 */ /* 0x000fe2000c101524 */
[----:B------:R-:W-:-:S03]  /*1e750*/  ISETP.GT.AND P0, PT, R0, RZ, P4 ;  /* 0x000000ff0000720c */ /* 0x000fc60002704270 */
[----:B------:R-:W-:Y:S01]  /*1e760*/  @P1 STG.E.U16 desc[UR36][R4.64+0x190], R124 ;  /* 0x0001907c04001986 */ /* 0x000fe2000c101524 */
[----:B------:R-:W-:-:S09]  /*1e770*/  ISETP.GT.AND P1, PT, R0, 0x8, P5 ;  /* 0x000000080000780c */ /* 0x000fd20002f24270 */
[----:B------:R-:W-:Y:S01]  /*1e780*/  @P0 STG.E.U16 desc[UR36][R4.64+0x192], R125 ;  /* 0x0001927d04000986 */ /* 0x000fe2000c101524 */
[----:B------:R-:W-:Y:S02]  /*1e790*/  ISETP.GT.AND P0, PT, R0, 0x8, P4 ;  /* 0x000000080000780c */ /* 0x000fe40002704270 */
[----:B------:R-:W-:Y:S01]  /*1e7a0*/  ISETP.GT.AND P3, PT, R3, 0xd0, PT ;  /* 0x000000d00300780c */ /* 0x000fe20003f64270 */
[----:B------:R-:W-:Y:S01]  /*1e7b0*/  @P1 STG.E.U16 desc[UR36][R6.64+0x190], R126 ;  /* 0x0001907e06001986 */ /* 0x000fe2000c101524 */
[----:B------:R-:W-:-:S09]  /*1e7c0*/  F2FP.BF16.F32.PACK_AB R128, RZ, R128 ;  /* 0x00000080ff80723e */ /* 0x000fd200000010ff */
[----:B------:R-:W-:Y:S01]  /*1e7d0*/  @P0 STG.E.U16 desc[UR36][R6.64+0x192], R127 ;  /* 0x0001927f06000986 */ /* 0x000fe2000c101524 */
[----:B------:R-:W-:Y:S02]  /*1e7e0*/  ISETP.GT.AND P0, PT, R0, RZ, P3 ;  /* 0x000000ff0000720c */ /* 0x000fe40001f04270 */
[----:B------:R-:W-:Y:S01]  /*1e7f0*/  ISETP.GT.AND P2, PT, R3, 0xd1, PT ;  /* 0x000000d10300780c */ /* 0x000fe20003f44270 */
[----:B------:R-:W-:-:S10]  /*1e800*/  FMUL R129, R129, R2 ;  /* 0x0000000281817220 */ /* 0x000fd40000400000 */
[----:B------:R-:W-:Y:S01]  /*1e810*/  @P0 STG.E.U16 desc[UR36][R4.64+0x1a0], R128 ;  /* 0x0001a08004000986 */ /* 0x000fe2000c101524 */
[----:B0-----:R-:W-:-:S05]  /*1e820*/  IADD3 R10, P0, R13, R8, RZ ;  /* 0x000000080d0a7210 */ /* 0x001fca0007f1e0ff */
[----:B------:R-:W-:Y:S01]  /*1e830*/  IMAD.X R11, R14, 0x1, R9, P0 ;  /* 0x000000010e0b7824 */ /* 0x000fe200000e0609 */
[----:B------:R-:W-:Y:S02]  /*1e840*/  ISETP.GT.AND P0, PT, R0, RZ, P2 ;  /* 0x000000ff0000720c */ /* 0x000fe40001704270 */
[----:B------:R-:W-:Y:S01]  /*1e850*/  F2FP.BF16.F32.PACK_AB R129, RZ, R129 ;  /* 0x00000081ff81723e */ /* 0x000fe200000010ff */
[----:B------:R-:W-:-:S10]  /*1e860*/  FMUL R130, R130, R2 ;  /* 0x0000000282827220 */ /* 0x000fd40000400000 */
[----:B------:R-:W-:Y:S01]  /*1e870*/  @P0 STG.E.U16 desc[UR36][R4.64+0x1a2], R129 ;  /* 0x0001a28104000986 */ /* 0x000fe2000c101524 */
[----:B------:R-:W-:Y:S02]  /*1e880*/  ISETP.GT.AND P0, PT, R0, 0x8, P3 ;  /* 0x000000080000780c */ /* 0x000fe40001f04270 */
[----:B------:R-:W-:Y:S01]  /*1e890*/  F2FP.BF16.F32.PACK_AB R130, RZ, R130 ;  /* 0x00000082ff82723e */ /* 0x000fe200000010ff */
[----:B------:R-:W-:-:S10]  /*1e8a0*/  FMUL R131, R131, R2 ;  /* 0x0000000283837220 */ /* 0x000fd40000400000 */
[----:B------:R-:W-:Y:S01]  /*1e8b0*/  @P0 STG.E.U16 desc[UR36][R6.64+0x1a0], R130 ;  /* 0x0001a08206000986 */ /* 0x000fe2000c101524 */
[----:B------:R-:W-:Y:S02]  /*1e8c0*/  ISETP.GT.AND P0, PT, R0, 0x8, P2 ;  /* 0x000000080000780c */ /* 0x000fe40001704270 */
[----:B------:R-:W-:Y:S02]  /*1e8d0*/  F2FP.BF16.F32.PACK_AB R131, RZ, R131 ;  /* 0x00000083ff83723e */ /* 0x000fe400000010ff */
[----:B------:R-:W-:Y:S01]  /*1e8e0*/  ISETP.GT.AND P2, PT, R3, 0xd8, PT ;  /* 0x000000d80300780c */ /* 0x000fe20003f44270 */
[----:B------:R-:W-:-:S08]  /*1e8f0*/  FMUL R132, R132, R2 ;  /* 0x0000000284847220 */ /* 0x000fd00000400000 */
[----:B------:R-:W-:Y:S01]  /*1e900*/  @P0 STG.E.U16 desc[UR36][R6.64+0x1a2], R131 ;  /* 0x0001a28306000986 */ /* 0x000fe2000c101524 */
[----:B------:R-:W-:Y:S02]  /*1e910*/  ISETP.GT.AND P0, PT, R0, RZ, P2 ;  /* 0x000000ff0000720c */ /* 0x000fe40001704270 */
[----:B------:R-:W-:Y:S02]  /*1e920*/  F2FP.BF16.F32.PACK_AB R132, RZ, R132 ;  /* 0x00000084ff84723e */ /* 0x000fe400000010ff */
[----:B------:R-:W-:Y:S01]  /*1e930*/  ISETP.GT.AND P1, PT, R3, 0xd9, PT ;  /* 0x000000d90300780c */ /* 0x000fe20003f24270 */
[----:B------:R-:W-:-:S08]  /*1e940*/  FMUL R133, R133, R2 ;  /* 0x0000000285857220 */ /* 0x000fd00000400000 */
[----:B------:R-:W-:Y:S01]  /*1e950*/  @P0 STG.E.U16 desc[UR36][R4.64+0x1b0], R132 ;  /* 0x0001b08404000986 */ /* 0x000fe2000c101524 */
        /* <DEDUP_REMOVED lines=333> */
[----:B------:R-:W-:Y:S01]  /*1fe30*/  F2FP.BF16.F32.PACK_AB R207, RZ, R207 ;  /* 0x000000cfffcf723e */ /* 0x000fe200000010ff */
[----:B------:R-:W-:-:S10]  /*1fe40*/  FMUL R208, R208, R2 ;  /* 0x00000002d0d07220 */ /* 0x000fd40000400000 */
[----:B------:R-:W-:Y:S01]  /*1fe50*/  @P0 STG.E.U16 desc[UR36][R6.64+0x2d2], R207 ;  /* 0x0002d2cf06000986 */ /* 0x000fe2000c101524 */
[----:B------:R-:W-:-:S04]  /*1fe60*/  ISETP.GT.AND P0, PT, R3, 0x170, PT ;  /* 0x000001700300780c */ /* 0x000fc80003f04270 */
        /* <DEDUP_REMOVED lines=22> */
[----:B------:R-:W-:-:S04]  /*1ffd0*/  ISETP.GT.AND P1, PT, R3, 0x179, PT ;  /* 0x000001790300780c */ /* 0x000fc80003f24270 */
[----:B------:R-:W-:Y:S02]  /*1ffe0*/  ISETP.GT.AND P6, PT, R0, RZ, P1 ;  /* 0x000000ff0000720c */ /* 0x000fe40000fc4270 */
[----:B------:R-:W-:Y:S01]  /*1fff0*/  F2FP.BF16.F32.PACK_AB R213, RZ, R213 ;  /* 0x000000d5ffd5723e */ /* 0x000fe200000010ff */
[----:B------:R-:W-:-:S10]  /*20000*/  FMUL R214, R214, R2 ;  /* 0x00000002d6d67220 */ /* 0x000fd40000400000 */
[----:B------:R0:W-:Y:S01]  /*20010*/  @P6 STG.E.U16 desc[UR36][R4.64+0x2f2], R213 ;  /* 0x0002f2d504006986 */ /* 0x0001e2000c101524 */
[----:B------:R-:W-:Y:S02]  /*20020*/  ISETP.GT.AND P6, PT, R0, 0x8, P2 ;  /* 0x000000080000780c */ /* 0x000fe400017c4270 */
[----:B------:R-:W-:Y:S01]  /*20030*/  F2FP.BF16.F32.PACK_AB R214, RZ, R214 ;  /* 0x000000d6ffd6723e */ /* 0x000fe200000010ff */
[----:B------:R-:W-:-:S10]  /*20040*/  FMUL R215, R215, R2 ;  /* 0x00000002d7d77220 */ /* 0x000fd40000400000 */
[----:B0-----:R-:W-:Y:S02]  /*20050*/  @P6 IMAD.MOV.U32 R4, RZ, RZ, R6 ;  /* 0x000000ffff046224 */ /* 0x001fe400078e0006 */
[----:B------:R-:W-:-:S05]  /*20060*/  @P6 IMAD.MOV.U32 R5, RZ, RZ, R7 ;  /* 0x000000ffff056224 */ /* 0x000fca00078e0007 */
[----:B------:R0:W-:Y:S01]  /*20070*/  @P6 STG.E.U16 desc[UR36][R4.64+0x2f0], R214 ;  /* 0x0002f0d604006986 */ /* 0x0001e2000c101524 */
[----:B------:R-:W-:Y:S02]  /*20080*/  ISETP.GT.AND P6, PT, R0, 0x8, P1 ;  /* 0x000000080000780c */ /* 0x000fe40000fc4270 */
[----:B------:R-:W-:Y:S01]  /*20090*/  F2FP.BF16.F32.PACK_AB R215, RZ, R215 ;  /* 0x000000d7ffd7723e */ /* 0x000fe200000010ff */
[----:B------:R-:W-:-:S10]  /*200a0*/  FMUL R24, R24, R2 ;  /* 0x0000000218187220 */ /* 0x000fd40000400000 */
[----:B------:R0:W-:Y:S01]  /*200b0*/  @P6 STG.E.U16 desc[UR36][R6.64+0x2f2], R215 ;  /* 0x0002f2d706006986 */ /* 0x0001e2000c101524 */
[----:B------:R-:W-:-:S04]  /*200c0*/  ISETP.GT.AND P6, PT, R3, 0xc0, PT ;  /* 0x000000c00300780c */ /* 0x000fc80003fc4270 */
        /* <DEDUP_REMOVED lines=419> */
[C---:B------:R-:W-:Y:S02]  /*21b00*/  ISETP.GT.AND P6, PT, R0.reuse, 0x80, P5 ;  /* 0x000000800000780c */ /* 0x040fe40002fc4270 */
[----:B------:R-:W-:Y:S02]  /*21b10*/  F2FP.BF16.F32.PACK_AB R108, RZ, R108 ;  /* 0x0000006cff6c723e */ /* 0x000fe400000010ff */
[----:B------:R-:W-:Y:S01]  /*21b20*/  ISETP.GT.AND P5, PT, R0, 0x88, P5 ;  /* 0x000000880000780c */ /* 0x000fe20002fa4270 */
[-C--:B------:R-:W-:Y:S01]  /*21b30*/  FMUL R109, R109, R2.reuse ;  /* 0x000000026d6d7220 */ /* 0x080fe20000400000 */
[-C--:B------:R-:W-:Y:S01]  /*21b40*/  FMUL R110, R110, R2.reuse ;  /* 0x000000026e6e7220 */ /* 0x080fe20000400000 */
[----:B------:R-:W-:-:S06]  /*21b50*/  FMUL R111, R111, R2 ;  /* 0x000000026f6f7220 */ /* 0x000fcc0000400000 */
[----:B------:R0:W-:Y:S01]  /*21b60*/  @P6 STG.E.U16 desc[UR36][R8.64+0x2d0], R108 ;  /* 0x0002d06c08006986 */ /* 0x0001e2000c101524 */
[C---:B------:R-:W-:Y:S02]  /*21b70*/  ISETP.GT.AND P6, PT, R0.reuse, 0x80, P4 ;  /* 0x000000800000780c */ /* 0x040fe400027c4270 */
[----:B------:R-:W-:Y:S02]  /*21b80*/  ISETP.GT.AND P4, PT, R0, 0x88, P4 ;  /* 0x000000880000780c */ /* 0x000fe40002784270 */
[----:B------:R-:W-:Y:S02]  /*21b90*/  F2FP.BF16.F32.PACK_AB R109, RZ, R109 ;  /* 0x0000006dff6d723e */ /* 0x000fe400000010ff */
[----:B------:R-:W-:Y:S02]  /*21ba0*/  F2FP.BF16.F32.PACK_AB R110, RZ, R110 ;  /* 0x0000006eff6e723e */ /* 0x000fe400000010ff */
[----:B------:R-:W-:-:S05]  /*21bb0*/  F2FP.BF16.F32.PACK_AB R111, RZ, R111 ;  /* 0x0000006fff6f723e */ /* 0x000fca00000010ff */
[----:B------:R0:W-:Y:S04]  /*21bc0*/  @P6 STG.E.U16 desc[UR36][R8.64+0x2d2], R109 ;  /* 0x0002d26d08006986 */ /* 0x0001e8000c101524 */
[----:B------:R0:W-:Y:S01]  /*21bd0*/  @P5 STG.E.U16 desc[UR36][R10.64+0x2d0], R110 ;  /* 0x0002d06e0a005986 */ /* 0x0001e2000c101524 */
[----:B------:R-:W-:-:S03]  /*21be0*/  ISETP.GT.AND P5, PT, R0, 0x80, P0 ;  /* 0x000000800000780c */ /* 0x000fc600007a4270 */
[----:B------:R0:W-:Y:S01]  /*21bf0*/  @P4 STG.E.U16 desc[UR36][R10.64+0x2d2], R111 ;  /* 0x0002d26f0a004986 */ /* 0x0001e2000c101524 */
[----:B------:R-:W-:Y:S01]  /*21c00*/  ISETP.GT.AND P4, PT, R0, 0x80, P3 ;  /* 0x000000800000780c */ /* 0x000fe20001f84270 */
[-C--:B------:R-:W-:Y:S01]  /*21c10*/  FMUL R112, R112, R2.reuse ;  /* 0x0000000270707220 */ /* 0x080fe20000400000 */
[----:B------:R-:W-:-:S04]  /*21c20*/  FMUL R113, R113, R2 ;  /* 0x0000000271717220 */ /* 0x000fc80000400000 */
[----:B------:R-:W-:Y:S02]  /*21c30*/  F2FP.BF16.F32.PACK_AB R112, RZ, R112 ;  /* 0x00000070ff70723e */ /* 0x000fe400000010ff */
[----:B------:R-:W-:Y:S02]  /*21c40*/  F2FP.BF16.F32.PACK_AB R113, RZ, R113 ;  /* 0x00000071ff71723e */ /* 0x000fe400000010ff */
[C---:B------:R-:W-:Y:S01]  /*21c50*/  ISETP.GT.AND P0, PT, R0.reuse, 0x88, P0 ;  /* 0x000000880000780c */ /* 0x040fe20000704270 */
[----:B------:R0:W-:Y:S01]  /*21c60*/  @P5 STG.E.U16 desc[UR36][R8.64+0x2e0], R112 ;  /* 0x0002e07008005986 */ /* 0x0001e2000c101524 */
[C---:B------:R-:W-:Y:S02]  /*21c70*/  ISETP.GT.AND P3, PT, R0.reuse, 0x88, P3 ;  /* 0x000000880000780c */ /* 0x040fe40001f64270 */
[C---:B------:R-:W-:Y:S01]  /*21c80*/  ISETP.GT.AND P5, PT, R0.reuse, 0x80, P2 ;  /* 0x000000800000780c */ /* 0x040fe200017a4270 */
[----:B------:R0:W-:Y:S01]  /*21c90*/  @P4 STG.E.U16 desc[UR36][R8.64+0x2e2], R113 ;  /* 0x0002e27108004986 */ /* 0x0001e2000c101524 */
[----:B------:R-:W-:Y:S01]  /*21ca0*/  ISETP.GT.AND P4, PT, R0, 0x80, P1 ;  /* 0x000000800000780c */ /* 0x000fe20000f84270 */
[-C--:B------:R-:W-:Y:S01]  /*21cb0*/  FMUL R114, R114, R2.reuse ;  /* 0x0000000272727220 */ /* 0x080fe20000400000 */
[C---:B------:R-:W-:Y:S01]  /*21cc0*/  ISETP.GT.AND P2, PT, R0.reuse, 0x88, P2 ;  /* 0x000000880000780c */ /* 0x040fe20001744270 */
[-C--:B------:R-:W-:Y:S01]  /*21cd0*/  FMUL R115, R115, R2.reuse ;  /* 0x0000000273737220 */ /* 0x080fe20000400000 */
[----:B------:R-:W-:Y:S01]  /*21ce0*/  ISETP.GT.AND P1, PT, R0, 0x88, P1 ;  /* 0x000000880000780c */ /* 0x000fe20000f24270 */
[-C--:B------:R-:W-:Y:S01]  /*21cf0*/  FMUL R116, R116, R2.reuse ;  /* 0x0000000274747220 */ /* 0x080fe20000400000 */
[-C--:B------:R-:W-:Y:S01]  /*21d00*/  FMUL R117, R117, R2.reuse ;  /* 0x0000000275757220 */ /* 0x080fe20000400000 */
[-C--:B------:R-:W-:Y:S01]  /*21d10*/  FMUL R118, R118, R2.reuse ;  /* 0x0000000276767220 */ /* 0x080fe20000400000 */
[----:B------:R-:W-:Y:S01]  /*21d20*/  FMUL R119, R119, R2 ;  /* 0x0000000277777220 */ /* 0x000fe20000400000 */
[----:B------:R-:W-:-:S02]  /*21d30*/  F2FP.BF16.F32.PACK_AB R114, RZ, R114 ;  /* 0x00000072ff72723e */ /* 0x000fc400000010ff */
[----:B------:R-:W-:Y:S02]  /*21d40*/  F2FP.BF16.F32.PACK_AB R115, RZ, R115 ;  /* 0x00000073ff73723e */ /* 0x000fe400000010ff */
[----:B------:R-:W-:Y:S02]  /*21d50*/  F2FP.BF16.F32.PACK_AB R116, RZ, R116 ;  /* 0x00000074ff74723e */ /* 0x000fe400000010ff */
[----:B------:R-:W-:Y:S02]  /*21d60*/  F2FP.BF16.F32.PACK_AB R117, RZ, R117 ;  /* 0x00000075ff75723e */ /* 0x000fe400000010ff */
[----:B------:R-:W-:Y:S02]  /*21d70*/  F2FP.BF16.F32.PACK_AB R118, RZ, R118 ;  /* 0x00000076ff76723e */ /* 0x000fe400000010ff */
[----:B------:R-:W-:Y:S01]  /*21d80*/  F2FP.BF16.F32.PACK_AB R119, RZ, R119 ;  /* 0x00000077ff77723e */ /* 0x000fe200000010ff */
[----:B------:R0:W-:Y:S04]  /*21d90*/  @P0 STG.E.U16 desc[UR36][R10.64+0x2e0], R114 ;  /* 0x0002e0720a000986 */ /* 0x0001e8000c101524 */
[----:B------:R0:W-:Y:S04]  /*21da0*/  @P3 STG.E.U16 desc[UR36][R10.64+0x2e2], R115 ;  /* 0x0002e2730a003986 */ /* 0x0001e8000c101524 */
[----:B------:R0:W-:Y:S04]  /*21db0*/  @P5 STG.E.U16 desc[UR36][R8.64+0x2f0], R116 ;  /* 0x0002f07408005986 */ /* 0x0001e8000c101524 */
[----:B------:R0:W-:Y:S04]  /*21dc0*/  @P4 STG.E.U16 desc[UR36][R8.64+0x2f2], R117 ;  /* 0x0002f27508004986 */ /* 0x0001e8000c101524 */
[----:B------:R0:W-:Y:S04]  /*21dd0*/  @P2 STG.E.U16 desc[UR36][R10.64+0x2f0], R118 ;  /* 0x0002f0760a002986 */ /* 0x0001e8000c101524 */
[----:B------:R0:W-:Y:S02]  /*21de0*/  @P1 STG.E.U16 desc[UR36][R10.64+0x2f2], R119 ;  /* 0x0002f2770a001986 */ /* 0x0001e4000c101524 */
.L_x_792:
[----:B------:R-:W-:Y:S05]  /*21df0*/  BSYNC B0 ;  /* 0x0000000000007941 */ /* 0x000fea0003800000 */
.L_x_28:
[----:B0-----:R-:W2:Y:S04]  /*21e00*/  LDL.LU R5, [R1+0x304] ;  /* 0x0003040001057983 */ /* 0x001ea80000300800 */
[----:B------:R-:W2:Y:S01]  /*21e10*/  LDL.LU R4, [R1+0x308] ;  /* 0x0003080001047983 */ /* 0x000ea20000300800 */
[----:B------:R-:W-:Y:S01]  /*21e20*/  ULDC UR4, c[0x0][0xc] ;  /* 0x0000030000047ab9 */ /* 0x000fe20000000800 */
[----:B------:R-:W-:Y:S01]  /*21e30*/  ULDC UR5, c[0x0][0x10] ;  /* 0x0000040000057ab9 */ /* 0x000fe20000000800 */
[----:B------:R-:W2:Y:S01]  /*21e40*/  LDC R3, c[0x0][0x14] ;  /* 0x00000500ff037b82 */ /* 0x000ea20000000800 */
[----:B------:R-:W-:Y:S01]  /*21e50*/  UIMAD.WIDE.U32 UR4, UR4, UR5, URZ ;  /* 0x00000005040472a5 */ /* 0x000fe2000f8e003f */
[----:B------:R-:W-:Y:S01]  /*21e60*/  PRMT R0, RZ, 0x7610, R0 ;  /* 0x00007610ff007816 */ /* 0x000fe20000000000 */
[----:B------:R-:W-:-:S02]  /*21e70*/  IMAD.MOV.U32 R19, RZ, RZ, -0x1 ;  /* 0xffffffffff137424 */ /* 0x000fc400078e00ff */
[----:B------:R-:W-:Y:S02]  /*21e80*/  IMAD.MOV.U32 R23, RZ, RZ, -0x1 ;  /* 0xffffffffff177424 */ /* 0x000fe400078e00ff */
[----:B--2---:R-:W-:-:S04]  /*21e90*/  IMAD.WIDE.U32 R4, R3, UR4, R4 ;  /* 0x0000000403047c25 */ /* 0x004fc8000f8e0004 */
[----:B------:R-:W-:Y:S01]  /*21ea0*/  IMAD R3, R3, UR5, RZ ;  /* 0x0000000503037c24 */ /* 0x000fe2000f8e02ff */
[----:B------:R-:W-:Y:S01]  /*21eb0*/  ULDC.64 UR4, c[0x0][0x650] ;  /* 0x0001940000047ab9 */ /* 0x000fe20000000a00 */
[----:B------:R-:W-:Y:S01]  /*21ec0*/  IMAD.MOV.U32 R25, RZ, RZ, R4 ;  /* 0x000000ffff197224 */ /* 0x000fe200078e0004 */
[----:B------:R-:W-:Y:S01]  /*21ed0*/  ISETP.GE.U32.AND P0, PT, R4, UR4, PT ;  /* 0x0000000404007c0c */ /* 0x000fe2000bf06070 */
[----:B------:R-:W-:-:S05]  /*21ee0*/  IMAD.IADD R28, R5, 0x1, R3 ;  /* 0x00000001051c7824 */ /* 0x000fca00078e0203 */
[----:B------:R0:W-:Y:S01]  /*21ef0*/  STL [R1+0x304], R28 ;  /* 0x0003041c01007387 */ /* 0x0001e20000100800 */
[----:B------:R-:W-:-:S03]  /*21f00*/  ISETP.GE.U32.AND.EX P0, PT, R28, UR5, PT, P0 ;  /* 0x000000051c007c0c */ /* 0x000fc6000bf06100 */
[----:B------:R0:W-:Y:S10]  /*21f10*/  STL [R1+0x308], R25 ;  /* 0x0003081901007387 */ /* 0x0001f40000100800 */
[----:B0-----:R-:W-:Y:S05]  /*21f20*/  @P0 BRA `(.L_x_793) ;  /* 0x0000000400700947 */ /* 0x001fea0003800000 */
[----:B------:R-:W0:Y:S01]  /*21f30*/  S2R R18, SR_CTAID.X ;  /* 0x0000000000127919 */ /* 0x000e220000002500 */
[----:B---3--:R-:W2:Y:S01]  /*21f40*/  LDC.64 R10, c[0x0][0x628] ;  /* 0x00018a00ff0a7b82 */ /* 0x008ea20000000a00 */
[----:B------:R-:W-:Y:S01]  /*21f50*/  ULDC UR4, c[0x0][0x150] ;  /* 0x0000540000047ab9 */ /* 0x000fe20000000800 */
[----:B----4-:R-:W-:Y:S01]  /*21f60*/  IMAD.MOV.U32 R8, RZ, RZ, R25 ;  /* 0x000000ffff087224 */ /* 0x010fe200078e0019 */
[----:B------:R-:W3:Y:S01]  /*21f70*/  S2R R20, SR_CTAID.Y ;  /* 0x0000000000147919 */ /* 0x000ee20000002600 */
[----:B------:R-:W-:-:S04]  /*21f80*/  IMAD.MOV.U32 R9, RZ, RZ, R28 ;  /* 0x000000ffff097224 */ /* 0x000fc800078e001c */
[----:B------:R-:W4:Y:S08]  /*21f90*/  LDC R21, c[0x0][0x144] ;  /* 0x00005100ff157b82 */ /* 0x000f300000000800 */
[----:B-1----:R-:W1:Y:S08]  /*21fa0*/  LDC R12, c[0x0][0x630] ;  /* 0x00018c00ff0c7b82 */ /* 0x002e700000000800 */
[----:B------:R-:W1:Y:S01]  /*21fb0*/  LDC.64 R14, c[0x0][0x620] ;  /* 0x00018800ff0e7b82 */ /* 0x000e620000000a00 */
[----:B--2---:R-:W-:-:S04]  /*21fc0*/  ISETP.NE.U32.AND P0, PT, R10, RZ, PT ;  /* 0x000000ff0a00720c */ /* 0x004fc80003f05070 */
[----:B------:R-:W-:Y:S02]  /*21fd0*/  ISETP.NE.AND.EX P0, PT, R11, RZ, PT, P0 ;  /* 0x000000ff0b00720c */ /* 0x000fe40003f05300 */
[----:B0-----:R-:W-:-:S05]  /*21fe0*/  I2FP.F32.U32 R0, R18 ;  /* 0x0000001200007245 */ /* 0x001fca0000201000 */
[----:B------:R-:W-:-:S04]  /*21ff0*/  FMUL R0, R0, UR4 ;  /* 0x0000000400007c20 */ /* 0x000fc80008400000 */
[----:B------:R0:W2:Y:S02]  /*22000*/  F2I.U32.TRUNC.NTZ R19, R0 ;  /* 0x0000000000137305 */ /* 0x0000a4000020f000 */
[----:B---34-:R-:W-:Y:S05]  /*22010*/  @!P0 BRA `(.L_x_794) ;  /* 0x0000000000288947 */ /* 0x018fea0003800000 */
[----:B0-----:R-:W0:Y:S02]  /*22020*/  LDC R0, c[0x0][0x634] ;  /* 0x00018d00ff007b82 */ /* 0x001e240000000800 */
        /* <DEDUP_REMOVED lines=9> */
.L_x_794:
[-CC-:B-1----:R-:W-:Y:S01]  /*220c0*/  SHF.R.U64 R23, R8, R12.reuse, R9.reuse ;  /* 0x0000000c08177219 */ /* 0x182fe20000001209 */
[----:B------:R-:W1:Y:S01]  /*220d0*/  LDC.64 R26, c[0x0][0x640] ;  /* 0x00019000ff1a7b82 */ /* 0x000e620000000a00 */
[----:B0-----:R-:W-:Y:S01]  /*220e0*/  SHF.R.U32.HI R0, RZ, R12, R9 ;  /* 0x0000000cff007219 */ /* 0x001fe20000011609 */
[----:B------:R-:W-:Y:S01]  /*220f0*/  IMAD.MOV.U32 R4, RZ, RZ, R25 ;  /* 0x000000ffff047224 */ /* 0x000fe200078e0019 */
[----:B------:R-:W-:Y:S01]  /*22100*/  IADD3 R3, P0, RZ, -R23, RZ ;  /* 0x80000017ff037210 */ /* 0x000fe20007f1e0ff */
[----:B--2---:R-:W-:Y:S01]  /*22110*/  IMAD.MOV R19, RZ, RZ, -R19 ;  /* 0x000000ffff137224 */ /* 0x004fe200078e0a13 */
[----:B------:R-:W-:Y:S01]  /*22120*/  ULDC UR4, c[0x0][0x154] ;  /* 0x0000550000047ab9 */ /* 0x000fe20000000800 */
[----:B------:R-:W-:Y:S02]  /*22130*/  IMAD.MOV.U32 R7, RZ, RZ, 0x1 ;  /* 0x00000001ff077424 */ /* 0x000fe400078e00ff */
[----:B------:R-:W0:Y:S01]  /*22140*/  LDC R6, c[0x0][0x618] ;  /* 0x00018600ff067b82 */ /* 0x000e220000000800 */
[----:B------:R-:W-:-:S02]  /*22150*/  IMAD.X R5, RZ, RZ, ~R0, P0 ;  /* 0x000000ffff057224 */ /* 0x000fc400000e0e00 */
[----:B------:R-:W-:Y:S02]  /*22160*/  IMAD R19, R21, R19, R18 ;  /* 0x0000001315137224 */ /* 0x000fe400078e0212 */
[-C--:B------:R-:W-:Y:S02]  /*22170*/  IMAD R0, R5, R14.reuse, RZ ;  /* 0x0000000e05007224 */ /* 0x080fe400078e02ff */
[----:B------:R-:W-:Y:S01]  /*22180*/  IMAD.MOV.U32 R5, RZ, RZ, R28 ;  /* 0x000000ffff057224 */ /* 0x000fe200078e001c */
[----:B------:R-:W2:Y:S01]  /*22190*/  LDC R8, c[0x0][0x608] ;  /* 0x00018200ff087b82 */ /* 0x000ea20000000800 */
[----:B------:R-:W-:-:S04]  /*221a0*/  IMAD.WIDE.U32 R4, R3, R14, R4 ;  /* 0x0000000e03047225 */ /* 0x000fc800078e0004 */
[----:B------:R-:W-:-:S03]  /*221b0*/  IMAD R3, R3, R15, R0 ;  /* 0x0000000f03037224 */ /* 0x000fc600078e0200 */
[----:B------:R-:W3:Y:S01]  /*221c0*/  LDC R24, c[0x0][0x658] ;  /* 0x00019600ff187b82 */ /* 0x000ee20000000800 */
[----:B------:R-:W-:Y:S01]  /*221d0*/  I2FP.F32.U32 R0, R20 ;  /* 0x0000001400007245 */ /* 0x000fe20000201000 */
[----:B------:R-:W-:Y:S01]  /*221e0*/  IMAD.IADD R3, R5, 0x1, R3 ;  /* 0x0000000105037824 */ /* 0x000fe200078e0203 */
[----:B-1----:R-:W-:Y:S01]  /*221f0*/  ISETP.NE.U32.AND P0, PT, R26, RZ, PT ;  /* 0x000000ff1a00720c */ /* 0x002fe20003f05070 */
[----:B------:R-:W-:Y:S02]  /*22200*/  IMAD.MOV.U32 R5, RZ, RZ, -0x1 ;  /* 0xffffffffff057424 */ /* 0x000fe400078e00ff */
[----:B------:R-:W-:Y:S02]  /*22210*/  FMUL R0, R0, UR4 ;  /* 0x0000000400007c20 */ /* 0x000fe40008400000 */
[----:B------:R-:W1:Y:S01]  /*22220*/  LDC R15, c[0x0][0x148] ;  /* 0x00005200ff0f7b82 */ /* 0x000e620000000800 */
[----:B0-----:R-:W-:Y:S01]  /*22230*/  SHF.R.U64 R12, R4, R6, R3 ;  /* 0x00000006040c7219 */ /* 0x001fe20000001203 */
[----:B------:R0:W4:Y:S01]  /*22240*/  F2I.U32.TRUNC.NTZ R13, R0 ;  /* 0x00000000000d7305 */ /* 0x000122000020f000 */
[----:B------:R-:W-:-:S02]  /*22250*/  ISETP.NE.AND.EX P0, PT, R27, RZ, PT, P0 ;  /* 0x000000ff1b00720c */ /* 0x000fc40003f05300 */
[----:B------:R-:W-:-:S03]  /*22260*/  SHF.R.U32.HI R3, RZ, R6, R3 ;  /* 0x00000006ff037219 */ /* 0x000fc60000011603 */
[----:B------:R-:W0:Y:S01]  /*22270*/  LDC R18, c[0x0][0x600] ;  /* 0x00018000ff127b82 */ /* 0x000e220000000800 */
[-CC-:B--2---:R-:W-:Y:S02]  /*22280*/  SHF.R.U64 R10, R12, R8.reuse, R3.reuse ;  /* 0x000000080c0a7219 */ /* 0x184fe40000001203 */
[----:B------:R-:W-:-:S05]  /*22290*/  SHF.R.U32.HI R3, RZ, R8, R3 ;  /* 0x00000008ff037219 */ /* 0x000fca0000011603 */
[----:B------:R-:W2:Y:S01]  /*222a0*/  LDC R25, c[0x0][0x648] ;  /* 0x00019200ff197b82 */ /* 0x000ea20000000800 */
[-C--:B---3--:R-:W-:Y:S02]  /*222b0*/  SHF.L.U32 R4, R5, R24.reuse, RZ ;  /* 0x0000001805047219 */ /* 0x088fe400000006ff */
[--C-:B------:R-:W-:Y:S02]  /*222c0*/  SHF.R.U64 R14, R10, R24, R3.reuse ;  /* 0x000000180a0e7219 */ /* 0x100fe40000001203 */
[----:B------:R-:W-:Y:S02]  /*222d0*/  LOP3.LUT R21, RZ, R4, RZ, 0x33, !PT ;  /* 0x00000004ff157212 */ /* 0x000fe400078e33ff */
[-C--:B------:R-:W-:Y:S01]  /*222e0*/  SHF.R.U32.HI R5, RZ, R24.reuse, R3 ;  /* 0x00000018ff057219 */ /* 0x080fe20000011603 */
[----:B------:R-:W3:Y:S01]  /*222f0*/  LDC R28, c[0x0][0x638] ;  /* 0x00018e00ff1c7b82 */ /* 0x000ee20000000800 */
[----:B------:R-:W-:Y:S01]  /*22300*/  SHF.L.U32 R234, R7, R24, RZ ;  /* 0x0000001807ea7219 */ /* 0x000fe200000006ff */
[----:B------:R-:W-:-:S06]  /*22310*/  IMAD.MOV.U32 R4, RZ, RZ, R14 ;  /* 0x000000ffff047224 */ /* 0x000fcc00078e000e */
[----:B------:R-:W0:Y:S01]  /*22320*/  LDC R29, c[0x0][0x610] ;  /* 0x00018400ff1d7b82 */ /* 0x000e220000000800 */
[----:B----4-:R-:W-:Y:S05]  /*22330*/  @!P0 BRA `(.L_x_795) ;  /* 0x0000000000288947 */ /* 0x010fea0003800000 */
[----:B------:R-:W4:Y:S02]  /*22340*/  LDC R3, c[0x0][0x64c] ;  /* 0x00019300ff037b82 */ /* 0x000f240000000800 */
[----:B----4-:R-:W-:-:S05]  /*22350*/  IADD3 R3, P0, R14, R3, RZ ;  /* 0x000000030e037210 */ /* 0x010fca0007f1e0ff */
        /* <DEDUP_REMOVED lines=8> */
.L_x_795:
[----:B------:R-:W4:Y:S01]  /*223e0*/  LDC R3, c[0x0][0x65c] ;  /* 0x00019700ff037b82 */ /* 0x000f220000000800 */
[----:B0-2---:R-:W-:Y:S01]  /*223f0*/  SHF.R.U64 R0, R4, R25, R5 ;  /* 0x0000001904007219 */ /* 0x005fe20000001205 */
[----:B------:R-:W-:Y:S01]  /*22400*/  VIADD R7, R18, 0xffffffff ;  /* 0xffffffff12077836 */ /* 0x000fe20000000000 */
[----:B------:R-:W-:Y:S01]  /*22410*/  LOP3.LUT R5, R10, R21, RZ, 0xc0, !PT ;  /* 0x000000150a057212 */ /* 0x000fe200078ec0ff */
[----:B------:R-:W-:Y:S02]  /*22420*/  IMAD.MOV R13, RZ, RZ, -R13 ;  /* 0x000000ffff0d7224 */ /* 0x000fe400078e0a0d */
[----:B------:R-:W-:Y:S02]  /*22430*/  IMAD.MOV.U32 R4, RZ, RZ, 0x1 ;  /* 0x00000001ff047424 */ /* 0x000fe400078e00ff */
[----:B------:R-:W-:Y:S01]  /*22440*/  IMAD R234, R234, R0, R5 ;  /* 0x00000000eaea7224 */ /* 0x000fe200078e0205 */
[----:B------:R-:W-:Y:S02]  /*22450*/  LOP3.LUT R5, R12, R7, RZ, 0xc0, !PT ;  /* 0x000000070c057212 */ /* 0x000fe400078ec0ff */
[----:B----4-:R-:W-:Y:S01]  /*22460*/  ISETP.NE.AND P0, PT, R3, 0x1, PT ;  /* 0x000000010300780c */ /* 0x010fe20003f05270 */
[----:B------:R-:W-:-:S04]  /*22470*/  IMAD.MOV R3, RZ, RZ, -R0 ;  /* 0x000000ffff037224 */ /* 0x000fc800078e0a00 */
[----:B---3--:R-:W-:-:S04]  /*22480*/  IMAD R0, R3, R28, R14 ;  /* 0x0000001c03007224 */ /* 0x008fc800078e020e */
[----:B------:R-:W-:Y:S01]  /*22490*/  IMAD R3, R0, R18, R5 ;  /* 0x0000001200037224 */ /* 0x000fe200078e0205 */
[----:B------:R-:W-:-:S03]  /*224a0*/  PRMT R0, R4, 0x7610, R0 ;  /* 0x0000761004007816 */ /* 0x000fc60000000000 */
[----:B-1----:R-:W-:-:S04]  /*224b0*/  @P0 IMAD R19, R15, R13, R20 ;  /* 0x0000000d0f130224 */ /* 0x002fc800078e0214 */
[----:B------:R-:W-:-:S05]  /*224c0*/  IMAD R234, R234, R29, R19 ;  /* 0x0000001deaea7224 */ /* 0x000fca00078e0213 */
[----:B------:R-:W-:Y:S02]  /*224d0*/  SEL R19, R3, R234, !P0 ;  /* 0x000000ea03137207 */ /* 0x000fe40004000000 */
[----:B------:R-:W-:-:S07]  /*224e0*/  SEL R234, R234, R3, !P0 ;  /* 0x00000003eaea7207 */ /* 0x000fce0004000000 */
.L_x_793:
[----:B------:R-:W-:Y:S01]  /*224f0*/  LOP3.LUT P0, RZ, R0, 0xff, RZ, 0xc0, !PT ;  /* 0x000000ff00ff7812 */ /* 0x000fe2000780c0ff */
[----:B------:R-:W-:-:S12]  /*22500*/  IMAD.MOV.U32 R18, RZ, RZ, R234 ;  /* 0x000000ffff127224 */ /* 0x000fd800078e00ea */
[----:B------:R-:W-:Y:S05]  /*22510*/  @P0 BRA `(.L_x_796) ;  /* 0xfffffde800b40947 */ /* 0x000fea000383ffff */
[----:B------:R-:W-:Y:S05]  /*22520*/  EXIT ;  /* 0x000000000000794d */ /* 0x000fea0003800000 */
.L_x_3:
[----:B------:R-:W2:Y:S01]  /*22530*/  LDL R19, [R1+0x308] ;  /* 0x0003080001137983 */ /* 0x000ea20000100800 */
[----:B0-----:R-:W-:-:S03]  /*22540*/  ULDC.64 UR4, c[0x0][0x650] ;  /* 0x0001940000047ab9 */ /* 0x001fc60000000a00 */
[----:B------:R-:W3:Y:S01]  /*22550*/  LDL R20, [R1+0x304] ;  /* 0x0003040001147983 */ /* 0x000ee20000100800 */
[----:B------:R-:W-:Y:S01]  /*22560*/  PRMT R7, RZ, 0x7610, R7 ;  /* 0x00007610ff077816 */ /* 0x000fe20000000007 */
[----:B------:R-:W-:Y:S02]  /*22570*/  IMAD.MOV.U32 R2, RZ, RZ, -0x1 ;  /* 0xffffffffff027424 */ /* 0x000fe400078e00ff */
[----:B------:R-:W-:Y:S02]  /*22580*/  IMAD.MOV.U32 R3, RZ, RZ, -0x1 ;  /* 0xffffffffff037424 */ /* 0x000fe400078e00ff */
[----:B------:R-:W-:Y:S01]  /*22590*/  IMAD.MOV.U32 R11, RZ, RZ, -0x1 ;  /* 0xffffffffff0b7424 */ /* 0x000fe200078e00ff */
[----:B--2---:R-:W-:-:S04]  /*225a0*/  ISETP.GE.U32.AND P0, PT, R19, UR4, PT ;  /* 0x0000000413007c0c */ /* 0x004fc8000bf06070 */
[----:B---3--:R-:W-:-:S13]  /*225b0*/  ISETP.GE.U32.AND.EX P0, PT, R20, UR5, PT, P0 ;  /* 0x0000000514007c0c */ /* 0x008fda000bf06100 */
        /* <DEDUP_REMOVED lines=19> */
.L_x_798:
[--C-:B------:R-:W-:Y:S01]  /*226f0*/  SHF.R.U64 R12, R10, R14, R11.reuse ;  /* 0x0000000e0a0c7219 */ /* 0x100fe2000000120b */
[----:B------:R-:W-:Y:S01]  /*22700*/  IMAD.MOV.U32 R3, RZ, RZ, R20 ;  /* 0x000000ffff037224 */ /* 0x000fe200078e0014 */
[----:B------:R-:W-:Y:S01]  /*22710*/  I2FP.F32.U32 R8, R4 ;  /* 0x0000000400087245 */ /* 0x000fe20000201000 */
[----:B------:R-:W0:Y:S01]  /*22720*/  LDC R18, c[0x0][0x618] ;  /* 0x00018600ff127b82 */ /* 0x000e220000000800 */
[----:B------:R-:W-:Y:S01]  /*22730*/  SHF.R.U32.HI R2, RZ, R14, R11 ;  /* 0x0000000eff027219 */ /* 0x000fe2000001160b */
[----:B------:R-:W-:Y:S01]  /*22740*/  ULDC UR4, c[0x0][0x150] ;  /* 0x0000540000047ab9 */ /* 0x000fe20000000800 */
[----:B------:R-:W-:Y:S01]  /*22750*/  IADD3 R5, P0, RZ, -R12, RZ ;  /* 0x8000000cff057210 */ /* 0x000fe20007f1e0ff */
[----:B------:R-:W-:Y:S01]  /*22760*/  FMUL R9, R8, UR4 ;  /* 0x0000000408097c20 */ /* 0x000fe20008400000 */
[----:B------:R-:W-:-:S03]  /*22770*/  ULDC UR4, c[0x0][0x154] ;  /* 0x0000550000047ab9 */ /* 0x000fc60000000800 */
[----:B------:R-:W1:Y:S01]  /*22780*/  LDC.64 R20, c[0x0][0x640] ;  /* 0x00019000ff147b82 */ /* 0x000e620000000a00 */
[----:B------:R-:W-:Y:S01]  /*22790*/  IMAD.X R7, RZ, RZ, ~R2, P0 ;  /* 0x000000ffff077224 */ /* 0x000fe200000e0e02 */
[----:B------:R-:W2:Y:S01]  /*227a0*/  F2I.U32.TRUNC.NTZ R9, R9 ;  /* 0x0000000900097305 */ /* 0x000ea2000020f000 */
[----:B------:R-:W-:Y:S02]  /*227b0*/  IMAD.MOV.U32 R2, RZ, RZ, R19 ;  /* 0x000000ffff027224 */ /* 0x000fe400078e0013 */
[-C--:B------:R-:W-:Y:S02]  /*227c0*/  IMAD R8, R7, R16.reuse, RZ ;  /* 0x0000001007087224 */ /* 0x080fe400078e02ff */
[C---:B------:R-:W-:Y:S01]  /*227d0*/  IMAD.WIDE.U32 R2, R5.reuse, R16, R2 ;  /* 0x0000001005027225 */ /* 0x040fe200078e0002 */
[----:B------:R-:W3:Y:S03]  /*227e0*/  LDC R11, c[0x0][0x144] ;  /* 0x00005100ff0b7b82 */ /* 0x000ee60000000800 */
[----:B------:R-:W-:-:S02]  /*227f0*/  IMAD R5, R5, R17, R8 ;  /* 0x0000001105057224 */ /* 0x000fc400078e0208 */
[----:B------:R-:W-:Y:S02]  /*22800*/  IMAD.MOV.U32 R8, RZ, RZ, -0x1 ;  /* 0xffffffffff087424 */ /* 0x000fe400078e00ff */
[----:B------:R-:W-:Y:S01]  /*22810*/  IMAD.IADD R3, R3, 0x1, R5 ;  /* 0x0000000103037824 */ /* 0x000fe200078e0205 */
[----:B------:R-:W4:Y:S01]  /*22820*/  LDC R14, c[0x0][0x608] ;  /* 0x00018200ff0e7b82 */ /* 0x000f220000000800 */
[----:B------:R-:W-:-:S03]  /*22830*/  I2FP.F32.U32 R5, R6 ;  /* 0x0000000600057245 */ /* 0x000fc60000201000 */
[-C--:B0-----:R-:W-:Y:S01]  /*22840*/  SHF.R.U64 R10, R2, R18.reuse, R3 ;  /* 0x00000012020a7219 */ /* 0x081fe20000001203 */
[----:B--2---:R-:W-:Y:S01]  /*22850*/  IMAD.MOV R2, RZ, RZ, -R9 ;  /* 0x000000ffff027224 */ /* 0x004fe200078e0a09 */
[----:B------:R-:W-:Y:S01]  /*22860*/  SHF.R.U32.HI R3, RZ, R18, R3 ;  /* 0x00000012ff037219 */ /* 0x000fe20000011603 */
[----:B------:R-:W-:Y:S01]  /*22870*/  FMUL R5, R5, UR4 ;  /* 0x0000000405057c20 */ /* 0x000fe20008400000 */
[----:B------:R-:W0:Y:S01]  /*22880*/  LDC R7, c[0x0][0x658] ;  /* 0x00019600ff077b82 */ /* 0x000e220000000800 */
[----:B-1----:R-:W-:-:S04]  /*22890*/  ISETP.NE.U32.AND P0, PT, R20, RZ, PT ;  /* 0x000000ff1400720c */ /* 0x002fc80003f05070 */
[----:B------:R-:W-:-:S03]  /*228a0*/  ISETP.NE.AND.EX P0, PT, R21, RZ, PT, P0 ;  /* 0x000000ff1500720c */ /* 0x000fc60003f05300 */
[----:B------:R-:W1:Y:S01]  /*228b0*/  LDC R17, c[0x0][0x148] ;  /* 0x00005200ff117b82 */ /* 0x000e620000000800 */
[----:B---3--:R-:W-:Y:S02]  /*228c0*/  IMAD R19, R11, R2, R4 ;  /* 0x000000020b137224 */ /* 0x008fe400078e0204 */
[----:B------:R-:W-:-:S05]  /*228d0*/  IMAD.MOV.U32 R4, RZ, RZ, 0x1 ;  /* 0x00000001ff047424 */ /* 0x000fca00078e00ff */
[----:B------:R-:W2:Y:S01]  /*228e0*/  LDC R16, c[0x0][0x600] ;  /* 0x00018000ff107b82 */ /* 0x000ea20000000800 */
[-CC-:B----4-:R-:W-:Y:S02]  /*228f0*/  SHF.R.U64 R13, R10, R14.reuse, R3.reuse ;  /* 0x0000000e0a0d7219 */ /* 0x190fe40000001203 */
[----:B------:R-:W-:Y:S02]  /*22900*/  SHF.R.U32.HI R2, RZ, R14, R3 ;  /* 0x0000000eff027219 */ /* 0x000fe40000011603 */
[----:B------:R3:W4:Y:S03]  /*22910*/  F2I.U32.TRUNC.NTZ R14, R5 ;  /* 0x00000005000e7305 */ /* 0x000726000020f000 */
[----:B------:R-:W1:Y:S01]  /*22920*/  LDC R22, c[0x0][0x648] ;  /* 0x00019200ff167b82 */ /* 0x000e620000000800 */
[-C--:B0-----:R-:W-:Y:S02]  /*22930*/  SHF.R.U64 R15, R13, R7.reuse, R2 ;  /* 0x000000070d0f7219 */ /* 0x081fe40000001202 */
[----:B------:R-:W-:-:S02]  /*22940*/  SHF.L.U32 R8, R8, R7, RZ ;  /* 0x0000000708087219 */ /* 0x000fc400000006ff */
[-C--:B------:R-:W-:Y:S01]  /*22950*/  SHF.R.U32.HI R3, RZ, R7.reuse, R2 ;  /* 0x00000007ff037219 */ /* 0x080fe20000011602 */
[----:B------:R-:W-:Y:S01]  /*22960*/  IMAD.MOV.U32 R2, RZ, RZ, R15 ;  /* 0x000000ffff027224 */ /* 0x000fe200078e000f */
[----:B------:R-:W-:Y:S01]  /*22970*/  SHF.L.U32 R18, R4, R7, RZ ;  /* 0x0000000704127219 */ /* 0x000fe200000006ff */
[----:B------:R-:W0:Y:S01]  /*22980*/  LDC R23, c[0x0][0x638] ;  /* 0x00018e00ff177b82 */ /* 0x000e220000000800 */
[----:B------:R-:W-:-:S07]  /*22990*/  LOP3.LUT R24, RZ, R8, RZ, 0x33, !PT ;  /* 0x00000008ff187212 */ /* 0x000fce00078e33ff */
[----:B------:R-:W0:Y:S01]  /*229a0*/  LDC R25, c[0x0][0x610] ;  /* 0x00018400ff197b82 */ /* 0x000e220000000800 */
[----:B---34-:R-:W-:Y:S05]  /*229b0*/  @!P0 BRA `(.L_x_799) ;  /* 0x0000000000288947 */ /* 0x018fea0003800000 */
        /* <DEDUP_REMOVED lines=10> */
.L_x_799:
[----:B------:R-:W3:Y:S01]  /*22a60*/  LDC R4, c[0x0][0x65c] ;  /* 0x00019700ff047b82 */ /* 0x000ee20000000800 */
[----:B-1----:R-:W-:Y:S01]  /*22a70*/  SHF.R.U64 R3, R2, R22, R3 ;  /* 0x0000001602037219 */ /* 0x002fe20000001203 */
[----:B--2---:R-:W-:Y:S01]  /*22a80*/  VIADD R5, R16, 0xffffffff ;  /* 0xffffffff10057836 */ /* 0x004fe20000000000 */
[----:B------:R-:W-:Y:S01]  /*22a90*/  LOP3.LUT R2, R13, R24, RZ, 0xc0, !PT ;  /* 0x000000180d027212 */ /* 0x000fe200078ec0ff */
[----:B------:R-:W-:Y:S02]  /*22aa0*/  IMAD.MOV R14, RZ, RZ, -R14 ;  /* 0x000000ffff0e7224 */ /* 0x000fe400078e0a0e */
[----:B------:R-:W-:Y:S01]  /*22ab0*/  IMAD.MOV.U32 R7, RZ, RZ, 0x1 ;  /* 0x00000001ff077424 */ /* 0x000fe200078e00ff */
[----:B------:R-:W-:Y:S01]  /*22ac0*/  LOP3.LUT R10, R10, R5, RZ, 0xc0, !PT ;  /* 0x000000050a0a7212 */ /* 0x000fe200078ec0ff */
[----:B------:R-:W-:Y:S02]  /*22ad0*/  IMAD R2, R18, R3, R2 ;  /* 0x0000000312027224 */ /* 0x000fe400078e0202 */
[----:B------:R-:W-:Y:S01]  /*22ae0*/  IMAD.MOV.U32 R11, RZ, RZ, R12 ;  /* 0x000000ffff0b7224 */ /* 0x000fe200078e000c */
[----:B---3--:R-:W-:Y:S01]  /*22af0*/  ISETP.NE.AND P0, PT, R4, 0x1, PT ;  /* 0x000000010400780c */ /* 0x008fe20003f05270 */
[----:B------:R-:W-:-:S04]  /*22b00*/  IMAD.MOV R4, RZ, RZ, -R3 ;  /* 0x000000ffff047224 */ /* 0x000fc800078e0a03 */
[----:B0-----:R-:W-:-:S04]  /*22b10*/  IMAD R3, R4, R23, R15 ;  /* 0x0000001704037224 */ /* 0x001fc800078e020f */
[----:B------:R-:W-:-:S04]  /*22b20*/  IMAD R5, R3, R16, R10 ;  /* 0x0000001003057224 */ /* 0x000fc800078e020a */
[----:B------:R-:W-:-:S04]  /*22b30*/  @P0 IMAD R19, R17, R14, R6 ;  /* 0x0000000e11130224 */ /* 0x000fc800078e0206 */
[----:B------:R-:W-:-:S05]  /*22b40*/  IMAD R2, R2, R25, R19 ;  /* 0x0000001902027224 */ /* 0x000fca00078e0213 */
[----:B------:R-:W-:Y:S02]  /*22b50*/  SEL R3, R5, R2, !P0 ;  /* 0x0000000205037207 */ /* 0x000fe40004000000 */
[----:B------:R-:W-:-:S07]  /*22b60*/  SEL R2, R2, R5, !P0 ;  /* 0x0000000502027207 */ /* 0x000fce0004000000 */
.L_x_797:
[----:B------:R-:W-:-:S08]  /*22b70*/  NOP ;  /* 0x0000000000007918 */ /* 0x000fd00000000000 */
[----:B------:R-:W0:-:S00]  /*22b80*/  USETMAXREG.DEALLOC.CTAPOOL 0x18 ;  /* 0x00000018000079c8 */ /* 0x000e0000080e0500 */
[----:B0-----:R-:W-:-:S13]  /*22b90*/  ISETP.NE.AND P0, PT, R0, RZ, PT ;  /* 0x000000ff0000720c */ /* 0x001fda0003f05270 */
[----:B------:R-:W-:Y:S05]  /*22ba0*/  @P0 EXIT ;  /* 0x000000000000094d */ /* 0x000fea0003800000 */
[----:B------:R-:W-:Y:S01]  /*22bb0*/  LOP3.LUT P0, RZ, R7, 0xff, RZ, 0xc0, !PT ;  /* 0x000000ff07ff7812 */ /* 0x000fe2000780c0ff */
[----:B------:R-:W-:Y:S02]  /*22bc0*/  IMAD.MOV.U32 R7, RZ, RZ, 0x1 ;  /* 0x00000001ff077424 */ /* 0x000fe400078e00ff */
[----:B------:R-:W-:-:S10]  /*22bd0*/  IMAD.MOV.U32 R8, RZ, RZ, RZ ;  /* 0x000000ffff087224 */ /* 0x000fd400078e00ff */
[----:B------:R-:W-:Y:S05]  /*22be0*/  @!P0 BRA `(.L_x_800) ;  /* 0x0000000c00548947 */ /* 0x000fea0003800000 */
[----:B------:R-:W2:Y:S01]  /*22bf0*/  LDL R4, [R1+0x300] ;  /* 0x0003000001047983 */ /* 0x000ea20000100800 */
[----:B------:R-:W0:Y:S01]  /*22c00*/  LDC R0, c[0x0][0x28c] ;  /* 0x0000a300ff007b82 */ /* 0x000e220000000800 */
[----:B------:R-:W-:Y:S01]  /*22c10*/  ULDC UR5, c[0x0][0x600] ;  /* 0x0001800000057ab9 */ /* 0x000fe20000000800 */
[----:B------:R-:W1:Y:S01]  /*22c20*/  S2R R5, SR_TID.X ;  /* 0x0000000000057919 */ /* 0x000e620000002100 */
[----:B------:R-:W-:Y:S01]  /*22c30*/  ULDC UR4, c[0x0][0xc] ;  /* 0x0000030000047ab9 */ /* 0x000fe20000000800 */
[----:B------:R-:W-:Y:S01]  /*22c40*/  UIADD3 UR16, UR5, -0x1, URZ ;  /* 0xffffffff05107890 */ /* 0x000fe2000fffe03f */
[----:B------:R-:W-:Y:S02]  /*22c50*/  ULDC UR6, c[0x0][0x658] ;  /* 0x0001960000067ab9 */ /* 0x000fe40000000800 */
[----:B------:R-:W-:Y:S01]  /*22c60*/  ULDC UR5, c[0x0][0x10] ;  /* 0x0000040000057ab9 */ /* 0x000fe20000000800 */
[----:B------:R-:W-:Y:S01]  /*22c70*/  UMOV UR7, 0xffffffff ;  /* 0xffffffff00077882 */ /* 0x000fe20000000000 */
[----:B------:R-:W-:Y:S01]  /*22c80*/  UMOV UR8, 0x1 ;  /* 0x0000000100087882 */ /* 0x000fe20000000000 */
[----:B------:R-:W-:Y:S01]  /*22c90*/  UIMAD.WIDE.U32 UR4, UR4, UR5, URZ ;  /* 0x00000005040472a5 */ /* 0x000fe2000f8e003f */
[----:B0-----:R-:W-:Y:S01]  /*22ca0*/  VIADD R0, R0, 0x1f ;  /* 0x0000001f00007836 */ /* 0x001fe20000000000 */
[----:B------:R-:W-:Y:S01]  /*22cb0*/  USHF.L.U32 UR7, UR7, UR6, URZ ;  /* 0x0000000607077299 */ /* 0x000fe2000800063f */
[----:B-1----:R-:W-:-:S02]  /*22cc0*/  LOP3.LUT P2, RZ, R5, 0x7f, RZ, 0xc0, !PT ;  /* 0x0000007f05ff7812 */ /* 0x002fc4000784c0ff */
[----:B------:R-:W-:Y:S02]  /*22cd0*/  LOP3.LUT P0, RZ, R5, 0x1f, RZ, 0xc0, !PT ;  /* 0x0000001f05ff7812 */ /* 0x000fe4000780c0ff */
[----:B------:R-:W-:-:S04]  /*22ce0*/  SHF.R.S32.HI R5, RZ, 0x1f, R0 ;  /* 0x0000001fff057819 */ /* 0x000fc80000011400 */
[----:B------:R-:W-:Y:S01]  /*22cf0*/  LEA.HI R0, R5, R0, RZ, 0x5 ;  /* 0x0000000005007211 */ /* 0x000fe200078f28ff */
[----:B------:R-:W-:-:S03]  /*22d00*/  USHF.L.U32 UR18, UR8, UR6, URZ ;  /* 0x0000000608127299 */ /* 0x000fc6000800063f */
[----:B------:R-:W-:Y:S01]  /*22d10*/  SHF.R.S32.HI R0, RZ, 0x5, R0 ;  /* 0x00000005ff007819 */ /* 0x000fe20000011400 */
[----:B------:R-:W-:Y:S01]  /*22d20*/  ULDC UR6, c[0x0][0x14] ;  /* 0x0000050000067ab9 */ /* 0x000fe20000000800 */
[----:B------:R-:W-:Y:S01]  /*22d30*/  BSSY B0, `(.L_x_800) ;  /* 0x00000c0000007945 */ /* 0x000fe20003800000 */
[----:B------:R-:W-:Y:S01]  /*22d40*/  UIMAD.WIDE.U32 UR20, UR4, UR6, URZ ;  /* 0x00000006041472a5 */ /* 0x000fe2000f8e003f */
[----:B------:R-:W-:Y:S01]  /*22d50*/  IMAD.MOV.U32 R10, RZ, RZ, 0x1 ;  /* 0x00000001ff0a7424 */ /* 0x000fe200078e00ff */
[----:B------:R-:W-:Y:S01]  /*22d60*/  UIMAD UR13, UR5, UR6, URZ ;  /* 0x00000006050d72a4 */ /* 0x000fe2000f8e023f */
[----:B------:R-:W-:Y:S01]  /*22d70*/  PLOP3.LUT P0, PT, P0, P2, PT, 0x8a, 0x0 ;  /* 0x000000000000781c */ /* 0x000fe20000705172 */
[----:B------:R-:W-:Y:S02]  /*22d80*/  IMAD.MOV.U32 R7, RZ, RZ, 0x1 ;  /* 0x00000001ff077424 */ /* 0x000fe400078e00ff */
[----:B------:R-:W-:Y:S02]  /*22d90*/  IMAD.MOV.U32 R8, RZ, RZ, RZ ;  /* 0x000000ffff087224 */ /* 0x000fe400078e00ff */
[----:B------:R-:W-:Y:S01]  /*22da0*/  VIADD R16, R0, 0x1 ;  /* 0x0000000100107836 */ /* 0x000fe20000000000 */
[----:B------:R-:W-:-:S02]  /*22db0*/  ULOP3.LUT UR17, URZ, UR7, URZ, 0x33, !UPT ;  /* 0x000000073f117292 */ /* 0x000fc4000f8e333f */
[----:B------:R-:W-:Y:S01]  /*22dc0*/  UIADD3 UR13, UR21, UR13, URZ ;  /* 0x0000000d150d7290 */ /* 0x000fe2000fffe03f */
[----:B------:R-:W-:Y:S01]  /*22dd0*/  ULDC.64 UR22, c[0x0][0x198] ;  /* 0x0000660000167ab9 */ /* 0x000fe20000000a00 */
[----:B--2---:R-:W-:-:S10]  /*22de0*/  LOP3.LUT R6, R4, 0x2, RZ, 0xfc, !PT ;  /* 0x0000000204067812 */ /* 0x004fd400078efcff */
.L_x_812:
[----:B------:R-:W-:-:S03]  /*22df0*/  UMOV UR4, 0xffffffff ;  /* 0xffffffff00047882 */ /* 0x000fc60000000000 */
[----:B------:R-:W-:Y:S05]  /*22e00*/  BRA.DIV UR4, `(.L_x_801) ;  /* 0x0000001204047947 */ /* 0x000fea000b800000 */
[----:B------:R-:W-:-:S13]  /*22e10*/  ELECT P6, URZ, PT ;  /* 0x00000000003f782f */ /* 0x000fda00038c0000 */
.L_x_825:
[----:B------:R-:W0:Y:S01]  /*22e20*/  LDC R4, c[0x0][0x28c] ;  /* 0x0000a300ff047b82 */ /* 0x000e220000000800 */
[----:B------:R-:W-:Y:S01]  /*22e30*/  BSSY B1, `(.L_x_802) ;  /* 0x0000037000017945 */ /* 0x000fe20003800000 */
[----:B0-----:R-:W-:-:S13]  /*22e40*/  ISETP.LT.OR P6, PT, R4, 0x1, !P6 ;  /* 0x000000010400780c */ /* 0x001fda00077c1670 */
[----:B------:R-:W-:Y:S05]  /*22e50*/  @P6 BRA `(.L_x_803) ;  /* 0x0000000000d06947 */ /* 0x000fea0003800000 */
[----:B------:R-:W-:Y:S02]  /*22e60*/  IMAD R3, R3, 0x180, RZ ;  /* 0x0000018003037824 */ /* 0x000fe400078e02ff */
[----:B------:R-:W-:Y:S02]  /*22e70*/  IMAD R2, R2, 0xc0, RZ ;  /* 0x000000c002027824 */ /* 0x000fe400078e02ff */
[----:B------:R-:W-:Y:S02]  /*22e80*/  IMAD.MOV.U32 R14, RZ, RZ, RZ ;  /* 0x000000ffff0e7224 */ /* 0x000fe400078e00ff */
[----:B------:R-:W-:Y:S02]  /*22e90*/  IMAD.MOV.U32 R4, RZ, RZ, R16 ;  /* 0x000000ffff047224 */ /* 0x000fe400078e0010 */
[----:B------:R-:W-:Y:S02]  /*22ea0*/  IMAD.MOV.U32 R5, RZ, RZ, R7 ;  /* 0x000000ffff057224 */ /* 0x000fe400078e0007 */
[----:B------:R-:W-:-:S07]  /*22eb0*/  IMAD.MOV.U32 R9, RZ, RZ, R8 ;  /* 0x000000ffff097224 */ /* 0x000fce00078e0008 */
.L_x_807:
[----:B------:R-:W0:Y:S01]  /*22ec0*/  S2R R13, SR_CgaCtaId ;  /* 0x00000000000d7919 */ /* 0x000e220000008800 */
[----:B------:R-:W-:Y:S02]  /*22ed0*/  MOV R12, 0x400 ;  /* 0x00000400000c7802 */ /* 0x000fe40000000f00 */
[----:B------:R-:W-:Y:S02]  /*22ee0*/  SHF.L.U32 R18, R5, 0x1f, RZ ;  /* 0x0000001f05127819 */ /* 0x000fe400000006ff */
[----:B0-----:R-:W-:-:S05]  /*22ef0*/  LEA R12, R13, R12, 0x18 ;  /* 0x0000000c0d0c7211 */ /* 0x001fca00078ec0ff */
[----:B------:R-:W-:-:S04]  /*22f00*/  IMAD R13, R9, 0x8, R12 ;  /* 0x00000008090d7824 */ /* 0x000fc800078e020c */
[----:B------:R-:W0:Y:S02]  /*22f10*/  SYNCS.PHASECHK.TRANS64.TRYWAIT P1, [R13+URZ+0x30], R18 ;  /* 0x000030120d0075a7 */ /* 0x000e24000802017f */
[----:B0-----:R-:W-:Y:S05]  /*22f20*/  @!P1 BRA `(.L_x_804) ;  /* 0x0000000c00dc9947 */ /* 0x001fea0003800000 */
.L_x_826:
[----:B0-----:R-:W0:Y:S01]  /*22f30*/  @!P2 LDC R18, c[0x0][0x500] ;  /* 0x00014000ff12ab82 */ /* 0x001e220000000800 */
[----:B------:R-:W-:-:S04]  /*22f40*/  PRMT R15, R6, 0x9910, RZ ;  /* 0x00009910060f7816 */ /* 0x000fc800000000ff */
[----:B------:R-:W-:Y:S01]  /*22f50*/  ISETP.NE.AND P1, PT, R15, 0x2, PT ;  /* 0x000000020f00780c */ /* 0x000fe20003f25270 */
[----:B0-----:R0:W-:-:S12]  /*22f60*/  @!P2 SYNCS.ARRIVE.TRANS64 RZ, [R13+URZ], R18 ;  /* 0x000000120dffa9a7 */ /* 0x0011d8000800003f */
[----:B------:R-:W-:Y:S05]  /*22f70*/  @P1 BRA `(.L_x_805) ;  /* 0x0000000000041947 */ /* 0x000fea0003800000 */
[----:B------:R-:W-:Y:S01]  /*22f80*/  BPT.TRAP 0x1 ;  /* 0x000000040000795c */ /* 0x000fe20000300000 */
.L_x_805:
[----:B------:R-:W-:Y:S05]  /*22f90*/  @P0 BRA `(.L_x_806) ;  /* 0x0000000000040947 */ /* 0x000fea0003800000 */
[----:B------:R-:W-:Y:S01]  /*22fa0*/  BPT.TRAP 0x1 ;  /* 0x000000040000795c */ /* 0x000fe20000300000 */
.L_x_806:
[----:B------:R-:W-:Y:S01]  /*22fb0*/  R2UR UR9, R13 ;  /* 0x000000000d0972ca */ /* 0x000fe200000e0000 */
[C-C-:B0-----:R-:W-:Y:S01]  /*22fc0*/  IMAD R13, R9.reuse, 0x3000, R12.reuse ;  /* 0x00003000090d7824 */ /* 0x141fe200078e020c */
[----:B------:R-:W-:Y:S01]  /*22fd0*/  UIADD3 UR4, UP0, UR22, 0xf0, URZ ;  /* 0x000000f016047890 */ /* 0x000fe2000ff1e03f */
[----:B------:R-:W-:Y:S01]  /*22fe0*/  IMAD R12, R9, 0x6000, R12 ;  /* 0x00006000090c7824 */ /* 0x000fe200078e020c */
[----:B------:R-:W-:Y:S01]  /*22ff0*/  R2UR UR11, R2 ;  /* 0x00000000020b72ca */ /* 0x000fe200000e0000 */
[----:B------:R-:W-:Y:S01]  /*23000*/  VIADD R4, R4, 0xffffffff ;  /* 0xffffffff04047836 */ /* 0x000fe20000000000 */
[----:B------:R-:W-:Y:S01]  /*23010*/  R2UR UR5, R13 ;  /* 0x000000000d0572ca */ /* 0x000fe200000e0000 */
[----:B------:R-:W-:Y:S01]  /*23020*/  UIADD3 UR24, UP1, UR22, 0x1f0, URZ ;  /* 0x000001f016187890 */ /* 0x000fe2000ff3e03f */
[----:B------:R-:W-:Y:S01]  /*23030*/  R2UR UR8, R12 ;  /* 0x000000000c0872ca */ /* 0x000fe200000e0000 */
[----:B------:R-:W-:Y:S01]  /*23040*/  VIADD R9, R9, 0x1 ;  /* 0x0000000109097836 */ /* 0x000fe20000000000 */
[----:B------:R-:W-:Y:S01]  /*23050*/  R2UR UR10, R14 ;  /* 0x000000000e0a72ca */ /* 0x000fe200000e0000 */
[----:B------:R-:W-:Y:S01]  /*23060*/  UIADD3.X UR25, URZ, UR23, URZ, UP1, !UPT ;  /* 0x000000173f197290 */ /* 0x000fe20008ffe43f */
[----:B------:R-:W-:Y:S01]  /*23070*/  R2UR UR12, R11 ;  /* 0x000000000b0c72ca */ /* 0x000fe200000e0000 */
[----:B------:R-:W-:Y:S01]  /*23080*/  UMOV UR6, 0x0 ;  /* 0x0000000000067882 */ /* 0x000fe20000000000 */
[----:B------:R-:W-:Y:S01]  /*23090*/  R2UR UR19, R3 ;  /* 0x00000000031372ca */ /* 0x000fe200000e0000 */
[----:B------:R-:W-:Y:S01]  /*230a0*/  UMOV UR7, 0x10000000 ;  /* 0x1000000000077882 */ /* 0x000fe20000000000 */
[----:B------:R-:W-:Y:S01]  /*230b0*/  ISETP.GT.AND P3, PT, R4, 0x1, PT ;  /* 0x000000010400780c */ /* 0x000fe20003f64270 */
[----:B------:R-:W-:Y:S01]  /*230c0*/  VIADD R14, R14, 0x20 ;  /* 0x000000200e0e7836 */ /* 0x000fe20000000000 */
[----:B------:R-:W-:Y:S01]  /*230d0*/  ISETP.NE.AND P1, PT, R9, 0x6, PT ;  /* 0x000000060900780c */ /* 0x000fe20003f25270 */
[----:B------:R-:W-:-:S02]  /*230e0*/  UIADD3 UR14, UR5, 0x180, URZ ;  /* 0x00000180050e7890 */ /* 0x000fc4000fffe03f */
[----:B------:R-:W-:Y:S01]  /*230f0*/  UIADD3.X UR5, URZ, UR23, URZ, UP0, !UPT ;  /* 0x000000173f057290 */ /* 0x000fe200087fe43f */
[----:B------:R-:W-:Y:S01]  /*23100*/  SEL R12, RZ, 0x1, P1 ;  /* 0x00000001ff0c7807 */ /* 0x000fe20000800000 */
[----:B------:R-:W-:Y:S01]  /*23110*/  UIADD3 UR15, UR8, 0x12180, URZ ;  /* 0x00012180080f7890 */ /* 0x000fe2000fffe03f */
[----:B------:R-:W-:Y:S02]  /*23120*/  SEL R9, R9, RZ, P1 ;  /* 0x000000ff09097207 */ /* 0x000fe40000800000 */
[----:B------:R-:W-:Y:S01]  /*23130*/  UMOV UR8, UR14 ;  /* 0x0000000e00087c82 */ /* 0x000fe20008000000 */
[----:B------:R-:W-:-:S03]  /*23140*/  LOP3.LUT R5, R5, R12, RZ, 0x3c, !PT ;  /* 0x0000000c05057212 */ /* 0x000fc600078e3cff */
[----:B------:R0:W-:Y:S02]  /*23150*/  UTMALDG.3D [UR8], [UR4], desc[UR6] ;  /* 0x00000608040075b4 */ /* 0x0001e40008011000 */
[----:B0-----:R-:W-:Y:S01]  /*23160*/  UMOV UR8, UR15 ;  /* 0x0000000f00087c82 */ /* 0x001fe20008000000 */
[----:B------:R-:W-:Y:S02]  /*23170*/  UMOV UR11, UR19 ;  /* 0x00000013000b7c82 */ /* 0x000fe40008000000 */
[----:B------:R0:W-:Y:S02]  /*23180*/  UTMALDG.3D [UR8], [UR24], desc[UR6] ;  /* 0x00000608180075b4 */ /* 0x0001e40008011000 */
[----:B0-----:R-:W-:Y:S05]  /*23190*/  @P3 BRA `(.L_x_807) ;  /* 0xfffffffc00483947 */ /* 0x001fea000383ffff */
.L_x_803:
[----:B------:R-:W-:Y:S05]  /*231a0*/  BSYNC B1 ;  /* 0x0000000000017941 */ /* 0x000fea0003800000 */
.L_x_802:
[----:B------:R-:W2:Y:S01]  /*231b0*/  LDL.LU R15, [R1+0x304] ;  /* 0x00030400010f7983 */ /* 0x000ea20000300800 */
[----:B------:R-:W-:Y:S01]  /*231c0*/  LOP3.LUT P1, RZ, R10, 0xff, RZ, 0xc0, !PT ;  /* 0x000000ff0aff7812 */ /* 0x000fe2000782c0ff */
[C---:B------:R-:W-:Y:S01]  /*231d0*/  IMAD.IADD R5, R0.reuse, 0x1, R8 ;  /* 0x0000000100057824 */ /* 0x040fe200078e0208 */
[----:B------:R-:W-:Y:S01]  /*231e0*/  ULDC.64 UR4, c[0x0][0x650] ;  /* 0x0001940000047ab9 */ /* 0x000fe20000000a00 */
[----:B------:R-:W3:Y:S01]  /*231f0*/  LDL.LU R12, [R1+0x308] ;  /* 0x00030800010c7983 */ /* 0x000ee20000300800 */
[----:B------:R-:W-:Y:S01]  /*23200*/  ISETP.GE.U32.AND P3, PT, R0, 0x6, PT ;  /* 0x000000060000780c */ /* 0x000fe20003f66070 */
[----:B------:R-:W-:Y:S01]  /*23210*/  BSSY B1, `(.L_x_808) ;  /* 0x000006f000017945 */ /* 0x000fe20003800000 */
[----:B------:R-:W-:Y:S01]  /*23220*/  IMAD.MOV.U32 R11, RZ, RZ, -0x1 ;  /* 0xffffffffff0b7424 */ /* 0x000fe200078e00ff */
[----:B------:R-:W-:-:S06]  /*23230*/  PRMT R10, RZ, 0x7610, R10 ;  /* 0x00007610ff0a7816 */ /* 0x000fcc000000000a */
[----:B------:R-:W0:Y:S01]  /*23240*/  @P1 S2R R3, SR_CgaCtaId ;  /* 0x0000000000031919 */ /* 0x000e220000008800 */
[----:B------:R-:W-:-:S04]  /*23250*/  @P1 MOV R2, 0x400 ;  /* 0x0000040000021802 */ /* 0x000fc80000000f00 */
[----:B0-----:R-:W-:-:S04]  /*23260*/  @P1 LEA R2, R3, R2, 0x18 ;  /* 0x0000000203021211 */ /* 0x001fc800078ec0ff */
[----:B------:R0:W-:Y:S01]  /*23270*/  @P1 SYNCS.ARRIVE.TRANS64.A1T0 RZ, [R2+URZ+0x78], RZ ;  /* 0x000078ff02ff19a7 */ /* 0x0001e2000810003f */
[----:B------:R-:W-:-:S04]  /*23280*/  ISETP.GT.U32.AND P1, PT, R5, 0x5, PT ;  /* 0x000000050500780c */ /* 0x000fc80003f24070 */
[----:B------:R-:W-:Y:S01]  /*23290*/  ISETP.LT.U32.AND P1, PT, R0, 0x6, P1 ;  /* 0x000000060000780c */ /* 0x000fe20000f21070 */
[----:B0-----:R-:W-:-:S03]  /*232a0*/  IMAD.WIDE.U32 R2, R5, -0x55555555, RZ ;  /* 0xaaaaaaab05027825 */ /* 0x001fc600078e00ff */
[----:B------:R-:W-:Y:S02]  /*232b0*/  SEL R2, RZ, 0x1, !P1 ;  /* 0x00000001ff027807 */ /* 0x000fe40004800000 */
[----:B------:R-:W-:Y:S01]  /*232c0*/  SHF.R.U32.HI R4, RZ, 0x2, R3 ;  /* 0x00000002ff047819 */ /* 0x000fe20000011603 */
[----:B------:R-:W-:Y:S01]  /*232d0*/  IMAD.MOV.U32 R3, RZ, RZ, -0x1 ;  /* 0xffffffffff037424 */ /* 0x000fe200078e00ff */
[----:B------:R-:W-:Y:S01]  /*232e0*/  LOP3.LUT R7, R7, R2, RZ, 0x3c, !PT ;  /* 0x0000000207077212 */ /* 0x000fe200078e3cff */
[----:B------:R-:W-:Y:S02]  /*232f0*/  IMAD.MOV.U32 R2, RZ, RZ, -0x1 ;  /* 0xffffffffff027424 */ /* 0x000fe400078e00ff */
[----:B------:R-:W-:Y:S01]  /*23300*/  IMAD R8, R4, -0x6, R5 ;  /* 0xfffffffa04087824 */ /* 0x000fe200078e0205 */
[--C-:B------:R-:W-:Y:S02]  /*23310*/  @P3 LOP3.LUT R7, R7, 0x1, R4.reuse, 0x78, !PT ;  /* 0x0000000107073812 */ /* 0x100fe400078e7804 */
[----:B------:R-:W-:-:S02]  /*23320*/  PRMT R4, RZ, 0x7610, R4 ;  /* 0x00007610ff047816 */ /* 0x000fc40000000004 */
[----:B---3--:R-:W-:-:S04]  /*23330*/  IADD3 R12, P1, R12, UR20, RZ ;  /* 0x000000140c0c7c10 */ /* 0x008fc8000ff3e0ff */
[----:B--2---:R-:W-:Y:S01]  /*23340*/  IADD3.X R15, R15, UR13, RZ, P1, !PT ;  /* 0x0000000d0f0f7c10 */ /* 0x004fe20008ffe4ff */
[----:B------:R0:W-:Y:S01]  /*23350*/  STL [R1+0x308], R12 ;  /* 0x0003080c01007387 */ /* 0x0001e20000100800 */
[----:B------:R-:W-:-:S03]  /*23360*/  ISETP.GE.U32.AND P1, PT, R12, UR4, PT ;  /* 0x000000040c007c0c */ /* 0x000fc6000bf26070 */
[----:B------:R0:W-:Y:S01]  /*23370*/  STL [R1+0x304], R15 ;  /* 0x0003040f01007387 */ /* 0x0001e20000100800 */
[----:B------:R-:W-:-:S13]  /*23380*/  ISETP.GE.U32.AND.EX P1, PT, R15, UR5, PT, P1 ;  /* 0x000000050f007c0c */ /* 0x000fda000bf26110 */
[----:B0-----:R-:W-:Y:S05]  /*23390*/  @P1 BRA `(.L_x_809) ;  /* 0x0000000400581947 */ /* 0x001fea0003800000 */
[----:B------:R-:W0:Y:S01]  /*233a0*/  S2R R9, SR_CTAID.X ;  /* 0x0000000000097919 */ /* 0x000e220000002500 */
[----:B------:R-:W1:Y:S01]  /*233b0*/  LDC R17, c[0x0][0x65c] ;  /* 0x00019700ff117b82 */ /* 0x000e620000000800 */
[----:B------:R-:W-:Y:S01]  /*233c0*/  ULDC UR4, c[0x0][0x150] ;  /* 0x0000540000047ab9 */ /* 0x000fe20000000800 */
[----:B------:R-:W-:Y:S01]  /*233d0*/  ULDC UR7, c[0x0][0x630] ;  /* 0x00018c0000077ab9 */ /* 0x000fe20000000800 */
[----:B------:R-:W2:Y:S05]  /*233e0*/  S2R R2, SR_CTAID.Y ;  /* 0x0000000000027919 */ /* 0x000eaa0000002600 */
[----:B------:R-:W3:Y:S08]  /*233f0*/  LDC R4, c[0x0][0x144] ;  /* 0x00005100ff047b82 */ /* 0x000ef00000000800 */
[----:B------:R-:W4:Y:S01]  /*23400*/  LDC R13, c[0x0][0x148] ;  /* 0x00005200ff0d7b82 */ /* 0x000f220000000800 */
[----:B-1----:R-:W-:-:S02]  /*23410*/  ISETP.NE.AND P4, PT, R17, 0x1, PT ;  /* 0x000000011100780c */ /* 0x002fc40003f85270 */
[----:B0-----:R-:W-:Y:S02]  /*23420*/  I2FP.F32.U32 R3, R9 ;  /* 0x0000000900037245 */ /* 0x001fe40000201000 */
[----:B--2---:R-:W-:-:S03]  /*23430*/  I2FP.F32.U32 R5, R2 ;  /* 0x0000000200057245 */ /* 0x004fc60000201000 */
[----:B------:R-:W-:Y:S01]  /*23440*/  FMUL R3, R3, UR4 ;  /* 0x0000000403037c20 */ /* 0x000fe20008400000 */
[----:B------:R-:W-:Y:S02]  /*23450*/  ULDC UR4, c[0x0][0x154] ;  /* 0x0000550000047ab9 */ /* 0x000fe40000000800 */
[----:B------:R-:W-:Y:S01]  /*23460*/  FMUL R11, R5, UR4 ;  /* 0x00000004050b7c20 */ /* 0x000fe20008400000 */
[----:B------:R-:W-:Y:S02]  /*23470*/  ULDC.64 UR4, c[0x0][0x628] ;  /* 0x00018a0000047ab9 */ /* 0x000fe40000000a00 */
[----:B------:R-:W0:Y:S01]  /*23480*/  F2I.U32.TRUNC.NTZ R3, R3 ;  /* 0x0000000300037305 */ /* 0x000e22000020f000 */
[----:B------:R-:W-:-:S04]  /*23490*/  ISETP.NE.U32.AND P1, PT, RZ, UR4, PT ;  /* 0x00000004ff007c0c */ /* 0x000fc8000bf25070 */
[----:B------:R-:W-:-:S03]  /*234a0*/  ISETP.NE.AND.EX P1, PT, RZ, UR5, PT, P1 ;  /* 0x00000005ff007c0c */ /* 0x000fc6000bf25310 */
[----:B------:R-:W1:Y:S01]  /*234b0*/  F2I.U32.TRUNC.NTZ R11, R11 ;  /* 0x0000000b000b7305 */ /* 0x000e62000020f000 */
[----:B0-----:R-:W-:Y:S02]  /*234c0*/  IMAD.MOV R5, RZ, RZ, -R3 ;  /* 0x000000ffff057224 */ /* 0x001fe400078e0a03 */
[----:B------:R-:W-:Y:S02]  /*234d0*/  IMAD.MOV.U32 R3, RZ, RZ, R15 ;  /* 0x000000ffff037224 */ /* 0x000fe400078e000f */
[----:B---3--:R-:W-:Y:S02]  /*234e0*/  IMAD R9, R4, R5, R9 ;  /* 0x0000000504097224 */ /* 0x008fe400078e0209 */
[----:B-1----:R-:W-:-:S04]  /*234f0*/  IMAD.MOV R4, RZ, RZ, -R11 ;  /* 0x000000ffff047224 */ /* 0x002fc800078e0a0b */
[----:B----4-:R-:W-:Y:S02]  /*23500*/  @P4 IMAD R9, R13, R4, R2 ;  /* 0x000000040d094224 */ /* 0x010fe400078e0202 */
[----:B------:R-:W-:Y:S01]  /*23510*/  IMAD.MOV.U32 R2, RZ, RZ, R12 ;  /* 0x000000ffff027224 */ /* 0x000fe200078e000c */
[----:B------:R-:W-:Y:S06]  /*23520*/  @!P1 BRA `(.L_x_810) ;  /* 0x0000000000289947 */ /* 0x000fec0003800000 */
[----:B------:R-:W-:Y:S02]  /*23530*/  ULDC UR6, c[0x0][0x634] ;  /* 0x00018d0000067ab9 */ /* 0x000fe40000000800 */
[----:B------:R-:W-:-:S05]  /*23540*/  IADD3 R3, P1, R12, UR6, RZ ;  /* 0x000000060c037c10 */ /* 0x000fca000ff3e0ff */
[----:B------:R-:W-:-:S04]  /*23550*/  IMAD.X R11, RZ, RZ, R15, P1 ;  /* 0x000000ffff0b7224 */ /* 0x000fc800008e060f */
[----:B------:R-:W-:-:S04]  /*23560*/  IMAD.WIDE.U32 R4, R11, UR4, RZ ;  /* 0x000000040b047c25 */ /* 0x000fc8000f8e00ff */
[----:B------:R-:W-:-:S04]  /*23570*/  IMAD.WIDE.U32 R4, P1, R3, UR5, R4 ;  /* 0x0000000503047c25 */ /* 0x000fc8000f820004 */
[----:B------:R-:W-:-:S04]  /*23580*/  IMAD.WIDE.U32 R2, R3, UR4, RZ ;  /* 0x0000000403027c25 */ /* 0x000fc8000f8e00ff */
[----:B------:R-:W-:Y:S01]  /*23590*/  IMAD.MOV.U32 R2, RZ, RZ, R5 ;  /* 0x000000ffff027224 */ /* 0x000fe200078e0005 */
[----:B------:R-:W-:Y:S01]  /*235a0*/  IADD3 RZ, P3, R3, R4, RZ ;  /* 0x0000000403ff7210 */ /* 0x000fe20007f7e0ff */
[----:B------:R-:W-:-:S04]  /*235b0*/  IMAD.X R3, RZ, RZ, RZ, P1 ;  /* 0x000000ffff037224 */ /* 0x000fc800008e06ff */
[----:B------:R-:W-:-:S08]  /*235c0*/  IMAD.WIDE.U32.X R2, R11, UR5, R2, P3 ;  /* 0x000000050b027c25 */ /* 0x000fd000098e0402 */
.L_x_810:
[--C-:B------:R-:W-:Y:S01]  /*235d0*/  SHF.R.U64 R11, R2, UR7, R3.reuse ;  /* 0x00000007020b7c19 */ /* 0x100fe20008001203 */
[----:B------:R-:W-:Y:S01]  /*235e0*/  ULDC.64 UR4, c[0x0][0x620] ;  /* 0x0001880000047ab9 */ /* 0x000fe20000000a00 */
[----:B------:R-:W-:Y:S01]  /*235f0*/  SHF.R.U32.HI R2, RZ, UR7, R3 ;  /* 0x00000007ff027c19 */ /* 0x000fe20008011603 */
[----:B------:R-:W-:Y:S01]  /*23600*/  IMAD.MOV.U32 R3, RZ, RZ, R15 ;  /* 0x000000ffff037224 */ /* 0x000fe200078e000f */
[----:B------:R-:W-:Y:S01]  /*23610*/  IADD3 R13, P1, RZ, -R11, RZ ;  /* 0x8000000bff0d7210 */ /* 0x000fe20007f3e0ff */
[----:B------:R-:W-:-:S04]  /*23620*/  ULDC.64 UR6, c[0x0][0x640] ;  /* 0x0001900000067ab9 */ /* 0x000fc80000000a00 */
[----:B------:R-:W-:Y:S01]  /*23630*/  IMAD.X R2, RZ, RZ, ~R2, P1 ;  /* 0x000000ffff027224 */ /* 0x000fe200008e0e02 */
[----:B------:R-:W-:-:S03]  /*23640*/  ISETP.NE.U32.AND P1, PT, RZ, UR6, PT ;  /* 0x00000006ff007c0c */ /* 0x000fc6000bf25070 */
[----:B------:R-:W-:Y:S01]  /*23650*/  IMAD R2, R2, UR4, RZ ;  /* 0x0000000402027c24 */ /* 0x000fe2000f8e02ff */
[----:B------:R-:W-:-:S03]  /*23660*/  ISETP.NE.AND.EX P1, PT, RZ, UR7, PT, P1 ;  /* 0x00000007ff007c0c */ /* 0x000fc6000bf25310 */
[----:B------:R-:W-:Y:S02]  /*23670*/  IMAD R5, R13, UR5, R2 ;  /* 0x000000050d057c24 */ /* 0x000fe4000f8e0202 */
[----:B------:R-:W-:-:S04]  /*23680*/  IMAD.MOV.U32 R2, RZ, RZ, R12 ;  /* 0x000000ffff027224 */ /* 0x000fc800078e000c */
[----:B------:R-:W-:Y:S01]  /*23690*/  IMAD.WIDE.U32 R2, R13, UR4, R2 ;  /* 0x000000040d027c25 */ /* 0x000fe2000f8e0002 */
[----:B------:R-:W-:-:S03]  /*236a0*/  ULDC UR4, c[0x0][0x618] ;  /* 0x0001860000047ab9 */ /* 0x000fc60000000800 */
[----:B------:R-:W-:-:S05]  /*236b0*/  IMAD.IADD R3, R3, 0x1, R5 ;  /* 0x0000000103037824 */ /* 0x000fca00078e0205 */
[--C-:B------:R-:W-:Y:S02]  /*236c0*/  SHF.R.U64 R12, R2, UR4, R3.reuse ;  /* 0x00000004020c7c19 */ /* 0x100fe40008001203 */
[----:B------:R-:W-:Y:S01]  /*236d0*/  SHF.R.U32.HI R3, RZ, UR4, R3 ;  /* 0x00000004ff037c19 */ /* 0x000fe20008011603 */
[----:B------:R-:W-:-:S03]  /*236e0*/  ULDC UR4, c[0x0][0x608] ;  /* 0x0001820000047ab9 */ /* 0x000fc60000000800 */
[--C-:B------:R-:W-:Y:S02]  /*236f0*/  SHF.R.U64 R13, R12, UR4, R3.reuse ;  /* 0x000000040c0d7c19 */ /* 0x100fe40008001203 */
[----:B------:R-:W-:Y:S01]  /*23700*/  SHF.R.U32.HI R2, RZ, UR4, R3 ;  /* 0x00000004ff027c19 */ /* 0x000fe20008011603 */
[----:B------:R-:W-:-:S03]  /*23710*/  ULDC UR4, c[0x0][0x658] ;  /* 0x0001960000047ab9 */ /* 0x000fc60000000800 */
[--C-:B------:R-:W-:Y:S02]  /*23720*/  SHF.R.U64 R14, R13, UR4, R2.reuse ;  /* 0x000000040d0e7c19 */ /* 0x100fe40008001202 */
[----:B------:R-:W-:-:S03]  /*23730*/  SHF.R.U32.HI R15, RZ, UR4, R2 ;  /* 0x00000004ff0f7c19 */ /* 0x000fc60008011602 */
[----:B------:R-:W-:Y:S02]  /*23740*/  IMAD.MOV.U32 R2, RZ, RZ, R14 ;  /* 0x000000ffff027224 */ /* 0x000fe400078e000e */
        /* <DEDUP_REMOVED lines=12> */
.L_x_811:
[----:B------:R-:W-:Y:S01]  /*23810*/  ULDC UR4, c[0x0][0x648] ;  /* 0x0001920000047ab9 */ /* 0x000fe20000000800 */
[----:B------:R-:W-:Y:S02]  /*23820*/  LOP3.LUT R13, R13, UR17, RZ, 0xc0, !PT ;  /* 0x000000110d0d7c12 */ /* 0x000fe4000f8ec0ff */
[----:B------:R-:W-:Y:S01]  /*23830*/  SHF.R.U64 R2, R2, UR4, R3 ;  /* 0x0000000402027c19 */ /* 0x000fe20008001203 */
[----:B------:R-:W-:-:S04]  /*23840*/  ULDC UR4, c[0x0][0x638] ;  /* 0x00018e0000047ab9 */ /* 0x000fc80000000800 */
[----:B------:R-:W-:Y:S02]  /*23850*/  IMAD.MOV R3, RZ, RZ, -R2 ;  /* 0x000000ffff037224 */ /* 0x000fe400078e0a02 */
[----:B------:R-:W-:Y:S02]  /*23860*/  IMAD R4, R2, UR18, R13 ;  /* 0x0000001202047c24 */ /* 0x000fe4000f8e020d */
[----:B------:R-:W-:Y:S01]  /*23870*/  IMAD R14, R3, UR4, R14 ;  /* 0x00000004030e7c24 */ /* 0x000fe2000f8e020e */
[----:B------:R-:W-:Y:S01]  /*23880*/  ULDC UR4, c[0x0][0x610] ;  /* 0x0001840000047ab9 */ /* 0x000fe20000000800 */
[----:B------:R-:W-:Y:S01]  /*23890*/  LOP3.LUT R3, R12, UR16, RZ, 0xc0, !PT ;  /* 0x000000100c037c12 */ /* 0x000fe2000f8ec0ff */
[----:B------:R-:W-:Y:S01]  /*238a0*/  IMAD R9, R4, UR4, R9 ;  /* 0x0000000404097c24 */ /* 0x000fe2000f8e0209 */
[----:B------:R-:W-:Y:S01]  /*238b0*/  ULDC UR4, c[0x0][0x600] ;  /* 0x0001800000047ab9 */ /* 0x000fe20000000800 */
[----:B------:R-:W-:Y:S02]  /*238c0*/  IMAD.MOV.U32 R4, RZ, RZ, 0x1 ;  /* 0x00000001ff047424 */ /* 0x000fe400078e00ff */
[----:B------:R-:W-:-:S05]  /*238d0*/  IMAD R14, R14, UR4, R3 ;  /* 0x000000040e0e7c24 */ /* 0x000fca000f8e0203 */
[----:B------:R-:W-:Y:S02]  /*238e0*/  SEL R3, R14, R9, !P4 ;  /* 0x000000090e037207 */ /* 0x000fe40006000000 */
[----:B------:R-:W-:-:S07]  /*238f0*/  SEL R2, R9, R14, !P4 ;  /* 0x0000000e09027207 */ /* 0x000fce0006000000 */
.L_x_809:
[----:B------:R-:W-:Y:S05]  /*23900*/  BSYNC B1 ;  /* 0x0000000000017941 */ /* 0x000fea0003800000 */
.L_x_808:
[----:B------:R-:W-:-:S13]  /*23910*/  LOP3.LUT P1, RZ, R4, 0xff, RZ, 0xc0, !PT ;  /* 0x000000ff04ff7812 */ /* 0x000fda000782c0ff */
[----:B------:R-:W-:Y:S05]  /*23920*/  @P1 BRA `(.L_x_812) ;  /* 0xfffffff400301947 */ /* 0x000fea000383ffff */
[----:B------:R-:W-:Y:S05]  /*23930*/  BSYNC B0 ;  /* 0x0000000000007941 */ /* 0x000fea0003800000 */
.L_x_800:
[----:B------:R-:W-:-:S03]  /*23940*/  UMOV UR4, 0xffffffff ;  /* 0xffffffff00047882 */ /* 0x000fc60000000000 */
[----:B------:R-:W-:Y:S05]  /*23950*/  BRA.DIV UR4, `(.L_x_813) ;  /* 0x0000000604647947 */ /* 0x000fea000b800000 */
[----:B------:R-:W-:-:S13]  /*23960*/  ELECT P6, URZ, PT ;  /* 0x00000000003f782f */ /* 0x000fda00038c0000 */
.L_x_829:
[----:B------:R-:W-:Y:S04]  /*23970*/  BSSY B0, `(.L_x_814) ;  /* 0x000003e000007945 */ /* 0x000fe80003800000 */
[----:B------:R-:W-:Y:S05]  /*23980*/  @!P6 BRA `(.L_x_815) ;  /* 0x0000000000f0e947 */ /* 0x000fea0003800000 */
[----:B------:R-:W2:Y:S02]  /*23990*/  LDL.LU R0, [R1+0x300] ;  /* 0x0003000001007983 */ /* 0x000ea40000300800 */
[----:B--2---:R-:W-:-:S04]  /*239a0*/  LOP3.LUT R0, R0, 0x2, RZ, 0xfc, !PT ;  /* 0x0000000200007812 */ /* 0x004fc800078efcff */
[----:B------:R-:W-:-:S13]  /*239b0*/  ISETP.NE.AND P0, PT, R0, 0x3, PT ;  /* 0x000000030000780c */ /* 0x000fda0003f05270 */
[----:B------:R-:W-:Y:S05]  /*239c0*/  @!P0 BRA `(.L_x_816) ;  /* 0x0000000000048947 */ /* 0x000fea0003800000 */
[----:B------:R-:W-:Y:S01]  /*239d0*/  BPT.TRAP 0x1 ;  /* 0x000000040000795c */ /* 0x000fe20000300000 */
.L_x_816:
[----:B------:R-:W0:Y:S01]  /*239e0*/  S2R R3, SR_CgaCtaId ;  /* 0x0000000000037919 */ /* 0x000e220000008800 */
[----:B------:R-:W-:-:S04]  /*239f0*/  MOV R0, 0x400 ;  /* 0x0000040000007802 */ /* 0x000fc80000000f00 */
[----:B0-----:R-:W-:Y:S02]  /*23a00*/  LEA R3, R3, R0, 0x18 ;  /* 0x0000000003037211 */ /* 0x001fe400078ec0ff */
[----:B------:R-:W-:-:S03]  /*23a10*/  SHF.L.U32 R0, R7, 0x1f, RZ ;  /* 0x0000001f07007819 */ /* 0x000fc600000006ff */
[----:B------:R-:W-:-:S04]  /*23a20*/  VIADD R3, R3, 0x30 ;  /* 0x0000003003037836 */ /* 0x000fc80000000000 */
[----:B------:R-:W-:-:S04]  /*23a30*/  IMAD R5, R8, 0x8, R3 ;  /* 0x0000000808057824 */ /* 0x000fc800078e0203 */
[----:B------:R-:W0:Y:S02]  /*23a40*/  SYNCS.PHASECHK.TRANS64.TRYWAIT P0, [R5+URZ], R0 ;  /* 0x00000000050075a7 */ /* 0x000e24000800017f */
[----:B0-----:R-:W-:Y:S05]  /*23a50*/  @!P0 BRA `(.L_x_817) ;  /* 0x0000000400448947 */ /* 0x001fea0003800000 */
.L_x_830:
[----:B------:R-:W-:-:S05]  /*23a60*/  VIADD R8, R8, 0x1 ;  /* 0x0000000108087836 */ /* 0x000fca0000000000 */
[----:B------:R-:W-:-:S04]  /*23a70*/  ISETP.NE.AND P0, PT, R8, 0x6, PT ;  /* 0x000000060800780c */ /* 0x000fc80003f05270 */
[----:B0-----:R-:W-:Y:S02]  /*23a80*/  SEL R0, RZ, 0x1, P0 ;  /* 0x00000001ff007807 */ /* 0x001fe40000000000 */
[----:B------:R-:W-:Y:S02]  /*23a90*/  SEL R8, R8, RZ, P0 ;  /* 0x000000ff08087207 */ /* 0x000fe40000000000 */
[----:B------:R-:W-:-:S03]  /*23aa0*/  LOP3.LUT R7, R7, R0, RZ, 0x3c, !PT ;  /* 0x0000000007077212 */ /* 0x000fc600078e3cff */
[----:B------:R-:W-:Y:S01]  /*23ab0*/  IMAD R5, R8, 0x8, R3 ;  /* 0x0000000808057824 */ /* 0x000fe200078e0203 */
[----:B------:R-:W-:-:S04]  /*23ac0*/  SHF.L.U32 R0, R7, 0x1f, RZ ;  /* 0x0000001f07007819 */ /* 0x000fc800000006ff */
[----:B------:R-:W0:Y:S02]  /*23ad0*/  SYNCS.PHASECHK.TRANS64.TRYWAIT P0, [R5+URZ], R0 ;  /* 0x00000000050075a7 */ /* 0x000e24000800017f */
[----:B0-----:R-:W-:Y:S05]  /*23ae0*/  @!P0 BRA `(.L_x_818) ;  /* 0x0000000400348947 */ /* 0x001fea0003800000 */
.L_x_831:
[----:B0-----:R-:W-:-:S05]  /*23af0*/  VIADD R0, R8, 0x1 ;  /* 0x0000000108007836 */ /* 0x001fca0000000000 */
[----:B------:R-:W-:-:S04]  /*23b00*/  ISETP.NE.AND P0, PT, R0, 0x6, PT ;  /* 0x000000060000780c */ /* 0x000fc80003f05270 */
[----:B------:R-:W-:Y:S02]  /*23b10*/  SEL R2, RZ, 0x1, P0 ;  /* 0x00000001ff027807 */ /* 0x000fe40000000000 */
[----:B------:R-:W-:Y:S02]  /*23b20*/  SEL R4, R0, RZ, P0 ;  /* 0x000000ff00047207 */ /* 0x000fe40000000000 */
[----:B------:R-:W-:-:S03]  /*23b30*/  LOP3.LUT R7, R7, R2, RZ, 0x3c, !PT ;  /* 0x0000000207077212 */ /* 0x000fc600078e3cff */
[----:B------:R-:W-:Y:S01]  /*23b40*/  IMAD R5, R4, 0x8, R3 ;  /* 0x0000000804057824 */ /* 0x000fe200078e0203 */
[----:B------:R-:W-:-:S04]  /*23b50*/  SHF.L.U32 R0, R7, 0x1f, RZ ;  /* 0x0000001f07007819 */ /* 0x000fc800000006ff */
[----:B------:R-:W0:Y:S02]  /*23b60*/  SYNCS.PHASECHK.TRANS64.TRYWAIT P0, [R5+URZ], R0 ;  /* 0x00000000050075a7 */ /* 0x000e24000800017f */
[----:B0-----:R-:W-:Y:S05]  /*23b70*/  @!P0 BRA `(.L_x_819) ;  /* 0x0000000400248947 */ /* 0x001fea0003800000 */
.L_x_832:
        /* <DEDUP_REMOVED lines=9> */
.L_x_833:
        /* <DEDUP_REMOVED lines=9> */
.L_x_834:
[----:B0-----:R-:W-:-:S05]  /*23ca0*/  VIADD R0, R4, 0x1 ;  /* 0x0000000104007836 */ /* 0x001fca0000000000 */
[----:B------:R-:W-:-:S04]  /*23cb0*/  ISETP.NE.AND P0, PT, R0, 0x6, PT ;  /* 0x000000060000780c */ /* 0x000fc80003f05270 */
[----:B------:R-:W-:Y:S02]  /*23cc0*/  SEL R2, RZ, 0x1, P0 ;  /* 0x00000001ff027807 */ /* 0x000fe40000000000 */
[----:B------:R-:W-:Y:S02]  /*23cd0*/  SEL R0, R0, RZ, P0 ;  /* 0x000000ff00007207 */ /* 0x000fe40000000000 */
[----:B------:R-:W-:-:S03]  /*23ce0*/  LOP3.LUT R2, R7, R2, RZ, 0x3c, !PT ;  /* 0x0000000207027212 */ /* 0x000fc600078e3cff */
[----:B------:R-:W-:Y:S01]  /*23cf0*/  IMAD R3, R0, 0x8, R3 ;  /* 0x0000000800037824 */ /* 0x000fe200078e0203 */
[----:B------:R-:W-:-:S07]  /*23d00*/  SHF.L.U32 R0, R2, 0x1f, RZ ;  /* 0x0000001f02007819 */ /* 0x000fce00000006ff */
.L_x_822:
[----:B0-----:R0:W1:Y:S02]  /*23d10*/  SYNCS.PHASECHK.TRANS64.TRYWAIT P0, [R3+URZ], R0 ;  /* 0x00000000030075a7 */ /* 0x001064000800017f */
[----:B-1----:R-:W-:Y:S05]  /*23d20*/  @!P0 NANOSLEEP.SYNCS 0x989680 ;  /* 0x009896800000895d */ /* 0x002fea0003900000 */
[----:B------:R-:W1:Y:S02]  /*23d30*/  @!P0 SYNCS.PHASECHK.TRANS64 P0, [R3+URZ], R0 ;  /* 0x00000000030085a7 */ /* 0x000e64000800007f */
[----:B-1----:R-:W-:Y:S05]  /*23d40*/  @!P0 BRA `(.L_x_822) ;  /* 0xfffffffc00f08947 */ /* 0x002fea000383ffff */
.L_x_815:
[----:B------:R-:W-:Y:S05]  /*23d50*/  BSYNC B0 ;  /* 0x0000000000007941 */ /* 0x000fea0003800000 */
.L_x_814:
[----:B------:R-:W-:Y:S05]  /*23d60*/  EXIT ;  /* 0x000000000000794d */ /* 0x000fea0003800000 */
.L_x_17:
[----:B-1----:R1:W4:Y:S02]  /*23d70*/  SYNCS.PHASECHK.TRANS64.TRYWAIT P1, [R3+URZ], R0 ;  /* 0x00000000030075a7 */ /* 0x002324000802017f */
[----:B----4-:R-:W-:Y:S05]  /*23d80*/  @!P1 NANOSLEEP.SYNCS 0x989680 ;  /* 0x009896800000995d */ /* 0x010fea0003900000 */
[----:B------:R-:W4:Y:S02]  /*23d90*/  @!P1 SYNCS.PHASECHK.TRANS64 P1, [R3+URZ], R0 ;  /* 0x00000000030095a7 */ /* 0x000f24000802007f */
[----:B----4-:R-:W-:Y:S05]  /*23da0*/  @!P1 BRA `(.L_x_17) ;  /* 0xfffffffc00f09947 */ /* 0x010fea000383ffff */
[----:B------:R-:W-:Y:S05]  /*23db0*/  BRA `(.L_x_16) ;  /* 0xfffffdd400507947 */ /* 0x000fea000383ffff */
.L_x_22:
[----:B--2---:R-:W-:-:S04]  /*23dc0*/  IMAD.U32 R6, RZ, RZ, UR8 ;  /* 0x00000008ff067e24 */ /* 0x004fc8000f8e00ff */
[----:B------:R2:W3:Y:S03]  /*23dd0*/  SYNCS.PHASECHK.TRANS64.TRYWAIT P1, [R6+URZ], R4 ;  /* 0x00000004060075a7 */ /* 0x0004e6000802017f */
[----:B---3--:R-:W-:Y:S05]  /*23de0*/  @!P1 NANOSLEEP.SYNCS 0x989680 ;  /* 0x009896800000995d */ /* 0x008fea0003900000 */
[----:B------:R-:W3:Y:S02]  /*23df0*/  @!P1 SYNCS.PHASECHK.TRANS64 P1, [R6+URZ], R4 ;  /* 0x00000004060095a7 */ /* 0x000ee4000802007f */
[----:B---3--:R-:W-:Y:S05]  /*23e00*/  @!P1 BRA `(.L_x_22) ;  /* 0xfffffffc00ec9947 */ /* 0x008fea000383ffff */
[----:B------:R-:W-:Y:S05]  /*23e10*/  BRA `(.L_x_21) ;  /* 0xfffffe0400ec7947 */ /* 0x000fea000383ffff */
.L_x_801:
[----:B------:R-:W-:Y:S01]  /*23e20*/  BSSY B1, `(.L_x_823) ;  /* 0x0000006000017945 */ /* 0x000fe20003800000 */
[----:B------:R-:W-:-:S07]  /*23e30*/  IMAD.MOV.U32 R15, RZ, RZ, -0x1 ;  /* 0xffffffffff0f7424 */ /* 0x000fce00078e00ff */
[----:B------:R-:W-:Y:S05]  /*23e40*/  WARPSYNC.COLLECTIVE R15, `(.L_x_824) ;  /* 0x000000000f0c7348 */ /* 0x000fea0003c00000 */
[----:B------:R-:W-:Y:S02]  /*23e50*/  ELECT P6, UR62, PT ;  /* 0x00000000003e782f */ /* 0x000fe400038c0000 */
[----:B------:R-:W-:Y:S01]  /*23e60*/  MOV R14, UR62 ;  /* 0x0000003e000e7c02 */ /* 0x000fe20008000f00 */
[----:B------:R-:W-:Y:S10]  /*23e70*/  ENDCOLLECTIVE ;  /* 0x000000000000791b */ /* 0x000ff40003800000 */
.L_x_824:
[----:B------:R-:W-:Y:S05]  /*23e80*/  BSYNC B1 ;  /* 0x0000000000017941 */ /* 0x000fea0003800000 */
.L_x_823:
[----:B------:R-:W-:Y:S05]  /*23e90*/  BRA `(.L_x_825) ;  /* 0xffffffec00e07947 */ /* 0x000fea000383ffff */
.L_x_804:
[----:B0-----:R0:W1:Y:S02]  /*23ea0*/  SYNCS.PHASECHK.TRANS64.TRYWAIT P1, [R13+URZ+0x30], R18 ;  /* 0x000030120d0075a7 */ /* 0x001064000802017f */
[----:B-1----:R-:W-:Y:S05]  /*23eb0*/  @!P1 NANOSLEEP.SYNCS 0x989680 ;  /* 0x009896800000995d */ /* 0x002fea0003900000 */
[----:B------:R-:W1:Y:S02]  /*23ec0*/  @!P1 SYNCS.PHASECHK.TRANS64 P1, [R13+URZ+0x30], R18 ;  /* 0x000030120d0095a7 */ /* 0x000e64000802007f */
[----:B-1----:R-:W-:Y:S05]  /*23ed0*/  @!P1 BRA `(.L_x_804) ;  /* 0xfffffffc00f09947 */ /* 0x002fea000383ffff */
[----:B------:R-:W-:Y:S05]  /*23ee0*/  BRA `(.L_x_826) ;  /* 0xfffffff000107947 */ /* 0x000fea000383ffff */
.L_x_813:
[----:B------:R-:W-:Y:S01]  /*23ef0*/  BSSY B0, `(.L_x_827) ;  /* 0x0000006000007945 */ /* 0x000fe20003800000 */
[----:B------:R-:W-:-:S07]  /*23f00*/  IMAD.MOV.U32 R15, RZ, RZ, -0x1 ;  /* 0xffffffffff0f7424 */ /* 0x000fce00078e00ff */
[----:B------:R-:W-:Y:S05]  /*23f10*/  WARPSYNC.COLLECTIVE R15, `(.L_x_828) ;  /* 0x000000000f0c7348 */ /* 0x000fea0003c00000 */
[----:B------:R-:W-:Y:S02]  /*23f20*/  ELECT P6, UR62, PT ;  /* 0x00000000003e782f */ /* 0x000fe400038c0000 */
[----:B------:R-:W-:Y:S01]  /*23f30*/  MOV R14, UR62 ;  /* 0x0000003e000e7c02 */ /* 0x000fe20008000f00 */
[----:B------:R-:W-:Y:S10]  /*23f40*/  ENDCOLLECTIVE ;  /* 0x000000000000791b */ /* 0x000ff40003800000 */
.L_x_828:
[----:B------:R-:W-:Y:S05]  /*23f50*/  BSYNC B0 ;  /* 0x0000000000007941 */ /* 0x000fea0003800000 */
.L_x_827:
[----:B------:R-:W-:Y:S05]  /*23f60*/  BRA `(.L_x_829) ;  /* 0xfffffff800807947 */ /* 0x000fea000383ffff */
.L_x_817:
[----:B0-----:R0:W1:Y:S02]  /*23f70*/  SYNCS.PHASECHK.TRANS64.TRYWAIT P0, [R5+URZ], R0 ;  /* 0x00000000050075a7 */ /* 0x001064000800017f */
[----:B-1----:R-:W-:Y:S05]  /*23f80*/  @!P0 NANOSLEEP.SYNCS 0x989680 ;  /* 0x009896800000895d */ /* 0x002fea0003900000 */
[----:B------:R-:W1:Y:S02]  /*23f90*/  @!P0 SYNCS.PHASECHK.TRANS64 P0, [R5+URZ], R0 ;  /* 0x00000000050085a7 */ /* 0x000e64000800007f */
[----:B-1----:R-:W-:Y:S05]  /*23fa0*/  @!P0 BRA `(.L_x_817) ;  /* 0xfffffffc00f08947 */ /* 0x002fea000383ffff */
[----:B------:R-:W-:Y:S05]  /*23fb0*/  BRA `(.L_x_830) ;  /* 0xfffffff800a87947 */ /* 0x000fea000383ffff */
.L_x_818:
[----:B0-----:R0:W1:Y:S02]  /*23fc0*/  SYNCS.PHASECHK.TRANS64.TRYWAIT P0, [R5+URZ], R0 ;  /* 0x00000000050075a7 */ /* 0x001064000800017f */
[----:B-1----:R-:W-:Y:S05]  /*23fd0*/  @!P0 NANOSLEEP.SYNCS 0x989680 ;  /* 0x009896800000895d */ /* 0x002fea0003900000 */
[----:B------:R-:W1:Y:S02]  /*23fe0*/  @!P0 SYNCS.PHASECHK.TRANS64 P0, [R5+URZ], R0 ;  /* 0x00000000050085a7 */ /* 0x000e64000800007f */
[----:B-1----:R-:W-:Y:S05]  /*23ff0*/  @!P0 BRA `(.L_x_818) ;  /* 0xfffffffc00f08947 */ /* 0x002fea000383ffff */
[----:B------:R-:W-:Y:S05]  /*24000*/  BRA `(.L_x_831) ;  /* 0xfffffff800b87947 */ /* 0x000fea000383ffff */
.L_x_819:
[----:B0-----:R0:W1:Y:S02]  /*24010*/  SYNCS.PHASECHK.TRANS64.TRYWAIT P0, [R5+URZ], R0 ;  /* 0x00000000050075a7 */ /* 0x001064000800017f */
[----:B-1----:R-:W-:Y:S05]  /*24020*/  @!P0 NANOSLEEP.SYNCS 0x989680 ;  /* 0x009896800000895d */ /* 0x002fea0003900000 */
[----:B------:R-:W1:Y:S02]  /*24030*/  @!P0 SYNCS.PHASECHK.TRANS64 P0, [R5+URZ], R0 ;  /* 0x00000000050085a7 */ /* 0x000e64000800007f */
[----:B-1----:R-:W-:Y:S05]  /*24040*/  @!P0 BRA `(.L_x_819) ;  /* 0xfffffffc00f08947 */ /* 0x002fea000383ffff */
[----:B------:R-:W-:Y:S05]  /*24050*/  BRA `(.L_x_832) ;  /* 0xfffffff800c87947 */ /* 0x000fea000383ffff */
.L_x_820:
[----:B0-----:R0:W1:Y:S02]  /*24060*/  SYNCS.PHASECHK.TRANS64.TRYWAIT P0, [R5+URZ], R0 ;  /* 0x00000000050075a7 */ /* 0x001064000800017f */
[----:B-1----:R-:W-:Y:S05]  /*24070*/  @!P0 NANOSLEEP.SYNCS 0x989680 ;  /* 0x009896800000895d */ /* 0x002fea0003900000 */
[----:B------:R-:W1:Y:S02]  /*24080*/  @!P0 SYNCS.PHASECHK.TRANS64 P0, [R5+URZ], R0 ;  /* 0x00000000050085a7 */ /* 0x000e64000800007f */
[----:B-1----:R-:W-:Y:S05]  /*24090*/  @!P0 BRA `(.L_x_820) ;  /* 0xfffffffc00f08947 */ /* 0x002fea000383ffff */
[----:B------:R-:W-:Y:S05]  /*240a0*/  BRA `(.L_x_833) ;  /* 0xfffffff800d87947 */ /* 0x000fea000383ffff */
.L_x_821:
[----:B0-----:R0:W1:Y:S02]  /*240b0*/  SYNCS.PHASECHK.TRANS64.TRYWAIT P0, [R5+URZ], R0 ;  /* 0x00000000050075a7 */ /* 0x001064000800017f */
[----:B-1----:R-:W-:Y:S05]  /*240c0*/  @!P0 NANOSLEEP.SYNCS 0x989680 ;  /* 0x009896800000895d */ /* 0x002fea0003900000 */
[----:B------:R-:W1:Y:S02]  /*240d0*/  @!P0 SYNCS.PHASECHK.TRANS64 P0, [R5+URZ], R0 ;  /* 0x00000000050085a7 */ /* 0x000e64000800007f */
[----:B-1----:R-:W-:Y:S05]  /*240e0*/  @!P0 BRA `(.L_x_821) ;  /* 0xfffffffc00f08947 */ /* 0x002fea000383ffff */
[----:B------:R-:W-:Y:S05]  /*240f0*/  BRA `(.L_x_834) ;  /* 0xfffffff800e87947 */ /* 0x000fea000383ffff */
.L_x_835:
[----:B------:R-:W-:-:S00]  /*24100*/  BRA `(.L_x_835) ;  /* 0xfffffffc00fc7947 */ /* 0x000fc0000383ffff */
[----:B------:R-:W-:-:S00]  /*24110*/  NOP ;  /* 0x0000000000007918 */ /* 0x000fc00000000000 */
        /* <DEDUP_REMOVED lines=14> */
.L_x_836:


//--------------------- .nv.global.init           --------------------------
	.section	.nv.global.init,"aw",@progbits
.nv.global.init:
	.type		$str$22,@object
	.size		$str$22,($str$23 - $str$22)
$str$22:
        /*0000*/ 	.byte	0x6b, 0x5f, 0x74, 0x69, 0x6c, 0x65, 0x5f, 0x63, 0x6f, 0x75, 0x6e, 0x74, 0x20, 0x3e, 0x3d, 0x20
        /*0010*/ 	.byte	0x31, 0x00
	.type		$str$23,@object
	.size		$str$23,(__unnamed_1 - $str$23)
$str$23:
        /*0012*/ 	.byte	0x2f, 0x74, 0x6d, 0x70, 0x2f, 0x63, 0x75, 0x74, 0x6c, 0x61, 0x73, 0x73, 0x5f, 0x73, 0x77, 0x65
        /*0022*/ 	.byte	0x65, 0x70, 0x5f, 0x73, 0x72, 0x63, 0x2f, 0x69, 0x6e, 0x63, 0x6c, 0x75, 0x64, 0x65, 0x2f, 0x63
        /*0032*/ 	.byte	0x75, 0x74, 0x6c, 0x61, 0x73, 0x73, 0x2f, 0x67, 0x65, 0x6d, 0x6d, 0x2f, 0x63, 0x6f, 0x6c, 0x6c
        /*0042*/ 	.byte	0x65, 0x63, 0x74, 0x69, 0x76, 0x65, 0x2f, 0x73, 0x6d, 0x39, 0x30, 0x5f, 0x6d, 0x6d, 0x61, 0x5f
        /*0052*/ 	.byte	0x74, 0x6d, 0x61, 0x5f, 0x67, 0x6d, 0x6d, 0x61, 0x5f, 0x73, 0x73, 0x5f, 0x77, 0x61, 0x72, 0x70
        /*0062*/ 	.byte	0x73, 0x70, 0x65, 0x63, 0x69, 0x61, 0x6c, 0x69, 0x7a, 0x65, 0x64, 0x2e, 0x68, 0x70, 0x70, 0x00
	.type		__unnamed_1,@object
	.size		__unnamed_1,(.L_0 - __unnamed_1)
__unnamed_1:
        /* <DEDUP_REMOVED lines=181> */
        /*0bc2*/ 	.byte	0x64, 0x65, 0x6e, 0x74, 0x69, 0x74, 0x79, 0x5d, 0x00
.L_0:


//--------------------- .nv.shared._ZN7cutlass13device_kernelINS_4gemm6kernel13GemmUniversalIN4cute5tupleIJiiiiEEENS1_10collective13CollectiveMmaINS1_34MainloopSm90TmaGmmaWarpSpecializedILi6ENS5_IJNS4_1CILi1EEESB_SB_EEENS1_35KernelTmaWarpSpecializedCooperativeEEENS5_IJNSA_ILi192EEENSA_ILi384EEENSA_ILi32EEEEEENS_10bfloat16_tENS5_IJlSB_lEEESJ_SK_NS4_8TiledMMAINS4_8MMA_AtomIJNS4_4SM904GMMA28MMA_64x192x16_F32BF16BF16_SSILNSO_5MajorE0ELSQ_0ELNSO_7ScaleInE1ELSR_1EEEEEENS4_6LayoutINS5_IJNSA_ILi2EEESB_SB_EEENS5_IJSB_NSA_ILi0EEESX_EEEEENS5_IJNS4_10UnderscoreES10_S10_EEEEENS4_13SM90_TMA_LOADENS4_14ComposedLayoutINS4_7SwizzleILi2ELi4ELi3EEENS4_18smem_ptr_flag_bitsILi16EEENSU_INS5_IJNSA_ILi8EEESH_EEENS5_IJSH_SB_EEEEEEEvNS4_8identityES13_S1D_vS1E_EENS_8epilogue10collective6detail29Sm90TmaWarpSpecializedAdapterINS1H_15DefaultEpilogueISJ_SK_SK_NS1G_6thread17LinearCombinationISJ_Li1EffLNS1L_9ScaleType4KindE0ELNS_15FloatRoundStyleE2ESJ_EENS1_15EpilogueDefaultEEEEEvvEEEEvNT_6ParamsE --------------------------
	.section	.nv.shared._ZN7cutlass13device_kernelINS_4gemm6kernel13GemmUniversalIN4cute5tupleIJiiiiEEENS1_10collective13CollectiveMmaINS1_34MainloopSm90TmaGmmaWarpSpecializedILi6ENS5_IJNS4_1CILi1EEESB_SB_EEENS1_35KernelTmaWarpSpecializedCooperativeEEENS5_IJNSA_ILi192EEENSA_ILi384EEENSA_ILi32EEEEEENS_10bfloat16_tENS5_IJlSB_lEEESJ_SK_NS4_8TiledMMAINS4_8MMA_AtomIJNS4_4SM904GMMA28MMA_64x192x16_F32BF16BF16_SSILNSO_5MajorE0ELSQ_0ELNSO_7ScaleInE1ELSR_1EEEEEENS4_6LayoutINS5_IJNSA_ILi2EEESB_SB_EEENS5_IJSB_NSA_ILi0EEESX_EEEEENS5_IJNS4_10UnderscoreES10_S10_EEEEENS4_13SM90_TMA_LOADENS4_14ComposedLayoutINS4_7SwizzleILi2ELi4ELi3EEENS4_18smem_ptr_flag_bitsILi16EEENSU_INS5_IJNSA_ILi8EEESH_EEENS5_IJSH_SB_EEEEEEEvNS4_8identityES13_S1D_vS1E_EENS_8epilogue10collective6detail29Sm90TmaWarpSpecializedAdapterINS1H_15DefaultEpilogueISJ_SK_SK_NS1G_6thread17LinearCombinationISJ_Li1EffLNS1L_9ScaleType4KindE0ELNS_15FloatRoundStyleE2ESJ_EENS1_15EpilogueDefaultEEEEEvvEEEEvNT_6ParamsE,"aw",@nobits
	.sectionflags	@""
	.align	16
	.zero		1024


//--------------------- .nv.shared.reserved.0     --------------------------
	.section	.nv.shared.reserved.0,"aw",@nobits
	.weak		__nv_reservedSMEM_offset_0_alias
	.size		__nv_reservedSMEM_offset_0_alias, 0, 0
	.other		__nv_reservedSMEM_offset_0_alias,@"STO_CUDA_RESERVED_SHARED STV_DEFAULT"
__nv_reservedSMEM_offset_0_alias:
	.zero		0


//--------------------- .nv.global                --------------------------
	.section	.nv.global,"aw",@nobits
.nv.global:
	.type		_ZN39_INTERNAL_b508a2ed_4_k_cu_2f1338aa_83154cute1_E,@object
	.size		_ZN39_INTERNAL_b508a2ed_4_k_cu_2f1338aa_83154cute1_E,(_ZN39_INTERNAL_b508a2ed_4_k_cu_2f1338aa_83154cuda3std3__45__cpo6cbeginE - _ZN39_INTERNAL_b508a2ed_4_k_cu_2f1338aa_83154cute1_E)
_ZN39_INTERNAL_b508a2ed_4_k_cu_2f1338aa_83154cute1_E:
	.zero		1
	.type		_ZN39_INTERNAL_b508a2ed_4_k_cu_2f1338aa_83154cuda3std3__45__cpo6cbeginE,@object
	.size		_ZN39_INTERNAL_b508a2ed_4_k_cu_2f1338aa_83154cuda3std3__45__cpo6cbeginE,(_ZN39_INTERNAL_b508a2ed_4_k_cu_2f1338aa_83154cuda3std3__48in_placeE - _ZN39_INTERNAL_b508a2ed_4_k_cu_2f1338aa_83154cuda3std3__45__cpo6cbeginE)
_ZN39_INTERNAL_b508a2ed_4_k_cu_2f1338aa_83154cuda3std3__45__cpo6cbeginE:
	.zero		1
	.type		_ZN39_INTERNAL_b508a2ed_4_k_cu_2f1338aa_83154cuda3std3__48in_placeE,@object
	.size		_ZN39_INTERNAL_b508a2ed_4_k_cu_2f1338aa_83154cuda3std3__48in_placeE,(_ZN39_INTERNAL_b508a2ed_4_k_cu_2f1338aa_83154cuda3std6ranges3__45__cpo9iter_moveE - _ZN39_INTERNAL_b508a2ed_4_k_cu_2f1338aa_83154cuda3std3__48in_placeE)
_ZN39_INTERNAL_b508a2ed_4_k_cu_2f1338aa_83154cuda3std3__48in_placeE:
	.zero		1
	.type		_ZN39_INTERNAL_b508a2ed_4_k_cu_2f1338aa_83154cuda3std6ranges3__45__cpo9iter_moveE,@object
	.size		_ZN39_INTERNAL_b508a2ed_4_k_cu_2f1338aa_83154cuda3std6ranges3__45__cpo9iter_moveE,(_ZN39_INTERNAL_b508a2ed_4_k_cu_2f1338aa_83154cuda3std3__45__cpo5beginE - _ZN39_INTERNAL_b508a2ed_4_k_cu_2f1338aa_83154cuda3std6ranges3__45__cpo9iter_moveE)
_ZN39_INTERNAL_b508a2ed_4_k_cu_2f1338aa_83154cuda3std6ranges3__45__cpo9iter_moveE:
	.zero		1
	.type		_ZN39_INTERNAL_b508a2ed_4_k_cu_2f1338aa_83154cuda3std3__45__cpo5beginE,@object
	.size		_ZN39_INTERNAL_b508a2ed_4_k_cu_2f1338aa_83154cuda3std3__45__cpo5beginE,(_ZN39_INTERNAL_b508a2ed_4_k_cu_2f1338aa_83154cuda3std3__441_GLOBAL__N__b508a2ed_4_k_cu_2f1338aa_83156ignoreE - _ZN39_INTERNAL_b508a2ed_4_k_cu_2f1338aa_83154cuda3std3__45__cpo5beginE)
_ZN39_INTERNAL_b508a2ed_4_k_cu_2f1338aa_83154cuda3std3__45__cpo5beginE:
	.zero		1
	.type		_ZN39_INTERNAL_b508a2ed_4_k_cu_2f1338aa_83154cuda3std3__441_GLOBAL__N__b508a2ed_4_k_cu_2f1338aa_83156ignoreE,@object
	.size		_ZN39_INTERNAL_b508a2ed_4_k_cu_2f1338aa_83154cuda3std3__441_GLOBAL__N__b508a2ed_4_k_cu_2f1338aa_83156ignoreE,(_ZN39_INTERNAL_b508a2ed_4_k_cu_2f1338aa_83154cute7productE - _ZN39_INTERNAL_b508a2ed_4_k_cu_2f1338aa_83154cuda3std3__441_GLOBAL__N__b508a2ed_4_k_cu_2f1338aa_83156ignoreE)
_ZN39_INTERNAL_b508a2ed_4_k_cu_2f1338aa_83154cuda3std3__441_GLOBAL__N__b508a2ed_4_k_cu_2f1338aa_83156ignoreE:
	.zero		1
	.type		_ZN39_INTERNAL_b508a2ed_4_k_cu_2f1338aa_83154cute7productE,@object
	.size		_ZN39_INTERNAL_b508a2ed_4_k_cu_2f1338aa_83154cute7productE,(_ZN39_INTERNAL_b508a2ed_4_k_cu_2f1338aa_83154cuda3std3__45__cpo3endE - _ZN39_INTERNAL_b508a2ed_4_k_cu_2f1338aa_83154cute7productE)
_ZN39_INTERNAL_b508a2ed_4_k_cu_2f1338aa_83154cute7productE:
	.zero		1
	.type		_ZN39_INTERNAL_b508a2ed_4_k_cu_2f1338aa_83154cuda3std3__45__cpo3endE,@object
	.size		_ZN39_INTERNAL_b508a2ed_4_k_cu_2f1338aa_83154cuda3std3__45__cpo3endE,(_ZN39_INTERNAL_b508a2ed_4_k_cu_2f1338aa_83154cuda3std3__419piecewise_constructE - _ZN39_INTERNAL_b508a2ed_4_k_cu_2f1338aa_83154cuda3std3__45__cpo3endE)
_ZN39_INTERNAL_b508a2ed_4_k_cu_2f1338aa_83154cuda3std3__45__cpo3endE:
	.zero		1
	.type		_ZN39_INTERNAL_b508a2ed_4_k_cu_2f1338aa_83154cuda3std3__419piecewise_constructE,@object
	.size		_ZN39_INTERNAL_b508a2ed_4_k_cu_2f1338aa_83154cuda3std3__419piecewise_constructE,(_ZN39_INTERNAL_b508a2ed_4_k_cu_2f1338aa_83154cuda3std3__45__cpo4cendE - _ZN39_INTERNAL_b508a2ed_4_k_cu_2f1338aa_83154cuda3std3__419piecewise_constructE)
_ZN39_INTERNAL_b508a2ed_4_k_cu_2f1338aa_83154cuda3std3__419piecewise_constructE:
	.zero		1
	.type		_ZN39_INTERNAL_b508a2ed_4_k_cu_2f1338aa_83154cuda3std3__45__cpo4cendE,@object
	.size		_ZN39_INTERNAL_b508a2ed_4_k_cu_2f1338aa_83154cuda3std3__45__cpo4cendE,(_ZN39_INTERNAL_b508a2ed_4_k_cu_2f1338aa_83154cuda3std6ranges3__45__cpo4swapE - _ZN39_INTERNAL_b508a2ed_4_k_cu_2f1338aa_83154cuda3std3__45__cpo4cendE)
_ZN39_INTERNAL_b508a2ed_4_k_cu_2f1338aa_83154cuda3std3__45__cpo4cendE:
	.zero		1
	.type		_ZN39_INTERNAL_b508a2ed_4_k_cu_2f1338aa_83154cuda3std6ranges3__45__cpo4swapE,@object
	.size		_ZN39_INTERNAL_b508a2ed_4_k_cu_2f1338aa_83154cuda3std6ranges3__45__cpo4swapE,(.L_8 - _ZN39_INTERNAL_b508a2ed_4_k_cu_2f1338aa_83154cuda3std6ranges3__45__cpo4swapE)
_ZN39_INTERNAL_b508a2ed_4_k_cu_2f1338aa_83154cuda3std6ranges3__45__cpo4swapE:
	.zero		1
.L_8:


//--------------------- .nv.constant0._ZN7cutlass13device_kernelINS_4gemm6kernel13GemmUniversalIN4cute5tupleIJiiiiEEENS1_10collective13CollectiveMmaINS1_34MainloopSm90TmaGmmaWarpSpecializedILi6ENS5_IJNS4_1CILi1EEESB_SB_EEENS1_35KernelTmaWarpSpecializedCooperativeEEENS5_IJNSA_ILi192EEENSA_ILi384EEENSA_ILi32EEEEEENS_10bfloat16_tENS5_IJlSB_lEEESJ_SK_NS4_8TiledMMAINS4_8MMA_AtomIJNS4_4SM904GMMA28MMA_64x192x16_F32BF16BF16_SSILNSO_5MajorE0ELSQ_0ELNSO_7ScaleInE1ELSR_1EEEEEENS4_6LayoutINS5_IJNSA_ILi2EEESB_SB_EEENS5_IJSB_NSA_ILi0EEESX_EEEEENS5_IJNS4_10UnderscoreES10_S10_EEEEENS4_13SM90_TMA_LOADENS4_14ComposedLayoutINS4_7SwizzleILi2ELi4ELi3EEENS4_18smem_ptr_flag_bitsILi16EEENSU_INS5_IJNSA_ILi8EEESH_EEENS5_IJSH_SB_EEEEEEEvNS4_8identityES13_S1D_vS1E_EENS_8epilogue10collective6detail29Sm90TmaWarpSpecializedAdapterINS1H_15DefaultEpilogueISJ_SK_SK_NS1G_6thread17LinearCombinationISJ_Li1EffLNS1L_9ScaleType4KindE0ELNS_15FloatRoundStyleE2ESJ_EENS1_15EpilogueDefaultEEEEEvvEEEEvNT_6ParamsE --------------------------
	.section	.nv.constant0._ZN7cutlass13device_kernelINS_4gemm6kernel13GemmUniversalIN4cute5tupleIJiiiiEEENS1_10collective13CollectiveMmaINS1_34MainloopSm90TmaGmmaWarpSpecializedILi6ENS5_IJNS4_1CILi1EEESB_SB_EEENS1_35KernelTmaWarpSpecializedCooperativeEEENS5_IJNSA_ILi192EEENSA_ILi384EEENSA_ILi32EEEEEENS_10bfloat16_tENS5_IJlSB_lEEESJ_SK_NS4_8TiledMMAINS4_8MMA_AtomIJNS4_4SM904GMMA28MMA_64x192x16_F32BF16BF16_SSILNSO_5MajorE0ELSQ_0ELNSO_7ScaleInE1ELSR_1EEEEEENS4_6LayoutINS5_IJNSA_ILi2EEESB_SB_EEENS5_IJSB_NSA_ILi0EEESX_EEEEENS5_IJNS4_10UnderscoreES10_S10_EEEEENS4_13SM90_TMA_LOADENS4_14ComposedLayoutINS4_7SwizzleILi2ELi4ELi3EEENS4_18smem_ptr_flag_bitsILi16EEENSU_INS5_IJNSA_ILi8EEESH_EEENS5_IJSH_SB_EEEEEEEvNS4_8identityES13_S1D_vS1E_EENS_8epilogue10collective6detail29Sm90TmaWarpSpecializedAdapterINS1H_15DefaultEpilogueISJ_SK_SK_NS1G_6thread17LinearCombinationISJ_Li1EffLNS1L_9ScaleType4KindE0ELNS_15FloatRoundStyleE2ESJ_EENS1_15EpilogueDefaultEEEEEvvEEEEvNT_6ParamsE,"a",@progbits
	.sectionflags	@""
	.align	4
.nv.constant0._ZN7cutlass13device_kernelINS_4gemm6kernel13GemmUniversalIN4cute5tupleIJiiiiEEENS1_10collective13CollectiveMmaINS1_34MainloopSm90TmaGmmaWarpSpecializedILi6ENS5_IJNS4_1CILi1EEESB_SB_EEENS1_35KernelTmaWarpSpecializedCooperativeEEENS5_IJNSA_ILi192EEENSA_ILi384EEENSA_ILi32EEEEEENS_10bfloat16_tENS5_IJlSB_lEEESJ_SK_NS4_8TiledMMAINS4_8MMA_AtomIJNS4_4SM904GMMA28MMA_64x192x16_F32BF16BF16_SSILNSO_5MajorE0ELSQ_0ELNSO_7ScaleInE1ELSR_1EEEEEENS4_6LayoutINS5_IJNSA_ILi2EEESB_SB_EEENS5_IJSB_NSA_ILi0EEESX_EEEEENS5_IJNS4_10UnderscoreES10_S10_EEEEENS4_13SM90_TMA_LOADENS4_14ComposedLayoutINS4_7SwizzleILi2ELi4ELi3EEENS4_18smem_ptr_flag_bitsILi16EEENSU_INS5_IJNSA_ILi8EEESH_EEENS5_IJSH_SB_EEEEEEEvNS4_8identityES13_S1D_vS1E_EENS_8epilogue10collective6detail29Sm90TmaWarpSpecializedAdapterINS1H_15DefaultEpilogueISJ_SK_SK_NS1G_6thread17LinearCombinationISJ_Li1EffLNS1L_9ScaleType4KindE0ELNS_15FloatRoundStyleE2ESJ_EENS1_15EpilogueDefaultEEEEEvvEEEEvNT_6ParamsE:
	.zero		1664


//--------------------- SYMBOLS --------------------------

	.type		.nv.reservedSmem.offset0,@object
	.size		.nv.reservedSmem.offset0,0x4
	.type		__assertfail,@function
